//
// Generated by NVIDIA NVVM Compiler
//
// Compiler Build ID: CL-36424714
// Cuda compilation tools, release 13.0, V13.0.88
// Based on NVVM 20.0.0
//

.version 9.0
.target sm_100
.address_size 64

	// .globl	max_reduce_along_dim

.visible .entry max_reduce_along_dim(
	.param .u64 .ptr .align 1 max_reduce_along_dim_param_0,
	.param .u64 .ptr .align 1 max_reduce_along_dim_param_1,
	.param .u64 .ptr .align 1 max_reduce_along_dim_param_2,
	.param .u64 .ptr .align 1 max_reduce_along_dim_param_3,
	.param .u32 max_reduce_along_dim_param_4,
	.param .u32 max_reduce_along_dim_param_5,
	.param .u32 max_reduce_along_dim_param_6,
	.param .u32 max_reduce_along_dim_param_7
)
{
	.local .align 16 .b8 	__local_depot0[96];
	.reg .b64 	%SP;
	.reg .b64 	%SPL;
	.reg .pred 	%p<86>;
	.reg .b32 	%r<709>;
	.reg .b32 	%f<21>;
	.reg .b64 	%rd<260>;

	mov.u64 	%SPL, __local_depot0;
	ld.param.u64 	%rd23, [max_reduce_along_dim_param_0];
	ld.param.u64 	%rd24, [max_reduce_along_dim_param_2];
	ld.param.u64 	%rd25, [max_reduce_along_dim_param_3];
	ld.param.u32 	%r185, [max_reduce_along_dim_param_4];
	ld.param.u32 	%r186, [max_reduce_along_dim_param_5];
	ld.param.u32 	%r187, [max_reduce_along_dim_param_6];
	ld.param.u32 	%r188, [max_reduce_along_dim_param_7];
	cvta.to.global.u64 	%rd1, %rd25;
	cvta.to.global.u64 	%rd2, %rd24;
	cvta.to.global.u64 	%rd3, %rd23;
	add.u64 	%rd4, %SPL, 0;
	add.u64 	%rd5, %SPL, 32;
	add.u64 	%rd6, %SPL, 64;
	mov.u32 	%r189, %ctaid.x;
	mov.u32 	%r190, %ntid.x;
	mov.u32 	%r191, %tid.x;
	mad.lo.s32 	%r1, %r189, %r190, %r191;
	setp.ge.s32 	%p1, %r1, %r188;
	@%p1 bra 	$L__BB0_164;
	setp.lt.s32 	%p2, %r187, 1;
	@%p2 bra 	$L__BB0_13;
	and.b32  	%r2, %r187, 7;
	setp.lt.u32 	%p3, %r187, 8;
	mov.u32 	%r628, %r1;
	mov.u32 	%r629, %r187;
	@%p3 bra 	$L__BB0_5;
	and.b32  	%r3, %r187, 2147483640;
	mov.b32 	%r630, 0;
	mov.u32 	%r628, %r1;
	mov.u32 	%r629, %r187;
$L__BB0_4:
	.pragma "nounroll";
	add.s32 	%r193, %r629, -1;
	mul.wide.u32 	%rd29, %r193, 4;
	add.s64 	%rd30, %rd1, %rd29;
	ld.global.u32 	%r194, [%rd30];
	div.s32 	%r195, %r628, %r194;
	mul.lo.s32 	%r196, %r195, %r194;
	sub.s32 	%r197, %r628, %r196;
	add.s64 	%rd31, %rd4, %rd29;
	st.local.u32 	[%rd31], %r197;
	add.s32 	%r198, %r629, -2;
	mul.wide.u32 	%rd32, %r198, 4;
	add.s64 	%rd33, %rd1, %rd32;
	ld.global.u32 	%r199, [%rd33];
	div.s32 	%r200, %r195, %r199;
	mul.lo.s32 	%r201, %r200, %r199;
	sub.s32 	%r202, %r195, %r201;
	add.s64 	%rd34, %rd4, %rd32;
	st.local.u32 	[%rd34], %r202;
	add.s32 	%r203, %r629, -3;
	mul.wide.u32 	%rd35, %r203, 4;
	add.s64 	%rd36, %rd1, %rd35;
	ld.global.u32 	%r204, [%rd36];
	div.s32 	%r205, %r200, %r204;
	mul.lo.s32 	%r206, %r205, %r204;
	sub.s32 	%r207, %r200, %r206;
	add.s64 	%rd37, %rd4, %rd35;
	st.local.u32 	[%rd37], %r207;
	add.s32 	%r208, %r629, -4;
	mul.wide.u32 	%rd38, %r208, 4;
	add.s64 	%rd39, %rd1, %rd38;
	ld.global.u32 	%r209, [%rd39];
	div.s32 	%r210, %r205, %r209;
	mul.lo.s32 	%r211, %r210, %r209;
	sub.s32 	%r212, %r205, %r211;
	add.s64 	%rd40, %rd4, %rd38;
	st.local.u32 	[%rd40], %r212;
	add.s32 	%r213, %r629, -5;
	mul.wide.u32 	%rd41, %r213, 4;
	add.s64 	%rd42, %rd1, %rd41;
	ld.global.u32 	%r214, [%rd42];
	div.s32 	%r215, %r210, %r214;
	mul.lo.s32 	%r216, %r215, %r214;
	sub.s32 	%r217, %r210, %r216;
	add.s64 	%rd43, %rd4, %rd41;
	st.local.u32 	[%rd43], %r217;
	add.s32 	%r218, %r629, -6;
	mul.wide.u32 	%rd44, %r218, 4;
	add.s64 	%rd45, %rd1, %rd44;
	ld.global.u32 	%r219, [%rd45];
	div.s32 	%r220, %r215, %r219;
	mul.lo.s32 	%r221, %r220, %r219;
	sub.s32 	%r222, %r215, %r221;
	add.s64 	%rd46, %rd4, %rd44;
	st.local.u32 	[%rd46], %r222;
	add.s32 	%r223, %r629, -7;
	mul.wide.u32 	%rd47, %r223, 4;
	add.s64 	%rd48, %rd1, %rd47;
	ld.global.u32 	%r224, [%rd48];
	div.s32 	%r225, %r220, %r224;
	mul.lo.s32 	%r226, %r225, %r224;
	sub.s32 	%r227, %r220, %r226;
	add.s64 	%rd49, %rd4, %rd47;
	st.local.u32 	[%rd49], %r227;
	add.s32 	%r629, %r629, -8;
	mul.wide.u32 	%rd50, %r629, 4;
	add.s64 	%rd51, %rd1, %rd50;
	ld.global.u32 	%r228, [%rd51];
	div.s32 	%r628, %r225, %r228;
	mul.lo.s32 	%r229, %r628, %r228;
	sub.s32 	%r230, %r225, %r229;
	add.s64 	%rd52, %rd4, %rd50;
	st.local.u32 	[%rd52], %r230;
	add.s32 	%r630, %r630, 8;
	setp.eq.s32 	%p4, %r630, %r3;
	@%p4 bra 	$L__BB0_5;
	bra.uni 	$L__BB0_4;
$L__BB0_5:
	setp.eq.s32 	%p5, %r2, 0;
	@%p5 bra 	$L__BB0_13;
	and.b32  	%r6, %r187, 3;
	setp.lt.u32 	%p6, %r2, 4;
	@%p6 bra 	$L__BB0_8;
	add.s32 	%r231, %r629, -1;
	mul.wide.u32 	%rd53, %r231, 4;
	add.s64 	%rd54, %rd1, %rd53;
	ld.global.u32 	%r232, [%rd54];
	div.s32 	%r233, %r628, %r232;
	mul.lo.s32 	%r234, %r233, %r232;
	sub.s32 	%r235, %r628, %r234;
	add.s64 	%rd55, %rd4, %rd53;
	st.local.u32 	[%rd55], %r235;
	add.s32 	%r236, %r629, -2;
	mul.wide.u32 	%rd56, %r236, 4;
	add.s64 	%rd57, %rd1, %rd56;
	ld.global.u32 	%r237, [%rd57];
	div.s32 	%r238, %r233, %r237;
	mul.lo.s32 	%r239, %r238, %r237;
	sub.s32 	%r240, %r233, %r239;
	add.s64 	%rd58, %rd4, %rd56;
	st.local.u32 	[%rd58], %r240;
	add.s32 	%r241, %r629, -3;
	mul.wide.u32 	%rd59, %r241, 4;
	add.s64 	%rd60, %rd1, %rd59;
	ld.global.u32 	%r242, [%rd60];
	div.s32 	%r243, %r238, %r242;
	mul.lo.s32 	%r244, %r243, %r242;
	sub.s32 	%r245, %r238, %r244;
	add.s64 	%rd61, %rd4, %rd59;
	st.local.u32 	[%rd61], %r245;
	add.s32 	%r629, %r629, -4;
	mul.wide.u32 	%rd62, %r629, 4;
	add.s64 	%rd63, %rd1, %rd62;
	ld.global.u32 	%r246, [%rd63];
	div.s32 	%r628, %r243, %r246;
	mul.lo.s32 	%r247, %r628, %r246;
	sub.s32 	%r248, %r243, %r247;
	add.s64 	%rd64, %rd4, %rd62;
	st.local.u32 	[%rd64], %r248;
$L__BB0_8:
	setp.eq.s32 	%p7, %r6, 0;
	@%p7 bra 	$L__BB0_13;
	setp.eq.s32 	%p8, %r6, 1;
	@%p8 bra 	$L__BB0_11;
	add.s32 	%r249, %r629, -1;
	mul.wide.u32 	%rd65, %r249, 4;
	add.s64 	%rd66, %rd1, %rd65;
	ld.global.u32 	%r250, [%rd66];
	div.s32 	%r251, %r628, %r250;
	mul.lo.s32 	%r252, %r251, %r250;
	sub.s32 	%r253, %r628, %r252;
	add.s64 	%rd67, %rd4, %rd65;
	st.local.u32 	[%rd67], %r253;
	add.s32 	%r629, %r629, -2;
	mul.wide.u32 	%rd68, %r629, 4;
	add.s64 	%rd69, %rd1, %rd68;
	ld.global.u32 	%r254, [%rd69];
	div.s32 	%r628, %r251, %r254;
	mul.lo.s32 	%r255, %r628, %r254;
	sub.s32 	%r256, %r251, %r255;
	add.s64 	%rd70, %rd4, %rd68;
	st.local.u32 	[%rd70], %r256;
$L__BB0_11:
	and.b32  	%r257, %r187, 1;
	setp.eq.b32 	%p9, %r257, 1;
	not.pred 	%p10, %p9;
	@%p10 bra 	$L__BB0_13;
	add.s32 	%r258, %r629, -1;
	mul.wide.u32 	%rd71, %r258, 4;
	add.s64 	%rd72, %rd1, %rd71;
	ld.global.u32 	%r259, [%rd72];
	rem.s32 	%r260, %r628, %r259;
	add.s64 	%rd73, %rd4, %rd71;
	st.local.u32 	[%rd73], %r260;
$L__BB0_13:
	setp.lt.s32 	%p11, %r186, 1;
	@%p11 bra 	$L__BB0_113;
	mul.wide.u32 	%rd74, %r185, 4;
	add.s64 	%rd7, %rd5, %rd74;
	and.b32  	%r15, %r186, 15;
	setp.lt.u32 	%p12, %r186, 16;
	mov.b32 	%r631, 0;
	mov.u32 	%r650, %r631;
	@%p12 bra 	$L__BB0_65;
	and.b32  	%r650, %r186, 2147483632;
	mov.b32 	%r631, 0;
	mov.u32 	%r632, %r631;
$L__BB0_16:
	.pragma "nounroll";
	setp.ne.s32 	%p13, %r632, %r185;
	mul.wide.u32 	%rd75, %r632, 4;
	add.s64 	%rd8, %rd5, %rd75;
	@%p13 bra 	$L__BB0_18;
	mov.b32 	%r264, 0;
	st.local.u32 	[%rd7], %r264;
	bra.uni 	$L__BB0_19;
$L__BB0_18:
	add.s32 	%r25, %r631, 1;
	mul.wide.s32 	%rd76, %r631, 4;
	add.s64 	%rd77, %rd4, %rd76;
	ld.local.u32 	%r263, [%rd77];
	st.local.u32 	[%rd8], %r263;
	mov.u32 	%r631, %r25;
$L__BB0_19:
	add.s32 	%r265, %r632, 1;
	setp.eq.s32 	%p14, %r265, %r185;
	@%p14 bra 	$L__BB0_21;
	add.s32 	%r634, %r631, 1;
	mul.wide.s32 	%rd78, %r631, 4;
	add.s64 	%rd79, %rd4, %rd78;
	ld.local.u32 	%r266, [%rd79];
	st.local.u32 	[%rd8+4], %r266;
	bra.uni 	$L__BB0_22;
$L__BB0_21:
	mov.b32 	%r267, 0;
	st.local.u32 	[%rd7], %r267;
	mov.u32 	%r634, %r631;
$L__BB0_22:
	add.s32 	%r268, %r632, 2;
	setp.eq.s32 	%p15, %r268, %r185;
	@%p15 bra 	$L__BB0_24;
	add.s32 	%r635, %r634, 1;
	mul.wide.s32 	%rd80, %r634, 4;
	add.s64 	%rd81, %rd4, %rd80;
	ld.local.u32 	%r269, [%rd81];
	st.local.u32 	[%rd8+8], %r269;
	bra.uni 	$L__BB0_25;
$L__BB0_24:
	mov.b32 	%r270, 0;
	st.local.u32 	[%rd7], %r270;
	mov.u32 	%r635, %r634;
$L__BB0_25:
	add.s32 	%r271, %r632, 3;
	setp.eq.s32 	%p16, %r271, %r185;
	@%p16 bra 	$L__BB0_27;
	add.s32 	%r636, %r635, 1;
	mul.wide.s32 	%rd82, %r635, 4;
	add.s64 	%rd83, %rd4, %rd82;
	ld.local.u32 	%r272, [%rd83];
	st.local.u32 	[%rd8+12], %r272;
	bra.uni 	$L__BB0_28;
$L__BB0_27:
	mov.b32 	%r273, 0;
	st.local.u32 	[%rd7], %r273;
	mov.u32 	%r636, %r635;
$L__BB0_28:
	add.s32 	%r274, %r632, 4;
	setp.eq.s32 	%p17, %r274, %r185;
	@%p17 bra 	$L__BB0_30;
	add.s32 	%r637, %r636, 1;
	mul.wide.s32 	%rd84, %r636, 4;
	add.s64 	%rd85, %rd4, %rd84;
	ld.local.u32 	%r275, [%rd85];
	st.local.u32 	[%rd8+16], %r275;
	bra.uni 	$L__BB0_31;
$L__BB0_30:
	mov.b32 	%r276, 0;
	st.local.u32 	[%rd7], %r276;
	mov.u32 	%r637, %r636;
$L__BB0_31:
	add.s32 	%r277, %r632, 5;
	setp.eq.s32 	%p18, %r277, %r185;
	@%p18 bra 	$L__BB0_33;
	add.s32 	%r638, %r637, 1;
	mul.wide.s32 	%rd86, %r637, 4;
	add.s64 	%rd87, %rd4, %rd86;
	ld.local.u32 	%r278, [%rd87];
	st.local.u32 	[%rd8+20], %r278;
	bra.uni 	$L__BB0_34;
$L__BB0_33:
	mov.b32 	%r279, 0;
	st.local.u32 	[%rd7], %r279;
	mov.u32 	%r638, %r637;
$L__BB0_34:
	add.s32 	%r280, %r632, 6;
	setp.eq.s32 	%p19, %r280, %r185;
	@%p19 bra 	$L__BB0_36;
	add.s32 	%r639, %r638, 1;
	mul.wide.s32 	%rd88, %r638, 4;
	add.s64 	%rd89, %rd4, %rd88;
	ld.local.u32 	%r281, [%rd89];
	st.local.u32 	[%rd8+24], %r281;
	bra.uni 	$L__BB0_37;
$L__BB0_36:
	mov.b32 	%r282, 0;
	st.local.u32 	[%rd7], %r282;
	mov.u32 	%r639, %r638;
$L__BB0_37:
	add.s32 	%r283, %r632, 7;
	setp.eq.s32 	%p20, %r283, %r185;
	@%p20 bra 	$L__BB0_39;
	add.s32 	%r640, %r639, 1;
	mul.wide.s32 	%rd90, %r639, 4;
	add.s64 	%rd91, %rd4, %rd90;
	ld.local.u32 	%r284, [%rd91];
	st.local.u32 	[%rd8+28], %r284;
	bra.uni 	$L__BB0_40;
$L__BB0_39:
	mov.b32 	%r285, 0;
	st.local.u32 	[%rd7], %r285;
	mov.u32 	%r640, %r639;
$L__BB0_40:
	add.s32 	%r286, %r632, 8;
	setp.eq.s32 	%p21, %r286, %r185;
	@%p21 bra 	$L__BB0_42;
	add.s32 	%r641, %r640, 1;
	mul.wide.s32 	%rd92, %r640, 4;
	add.s64 	%rd93, %rd4, %rd92;
	ld.local.u32 	%r287, [%rd93];
	st.local.u32 	[%rd8+32], %r287;
	bra.uni 	$L__BB0_43;
$L__BB0_42:
	mov.b32 	%r288, 0;
	st.local.u32 	[%rd7], %r288;
	mov.u32 	%r641, %r640;
$L__BB0_43:
	add.s32 	%r289, %r632, 9;
	setp.eq.s32 	%p22, %r289, %r185;
	@%p22 bra 	$L__BB0_45;
	add.s32 	%r642, %r641, 1;
	mul.wide.s32 	%rd94, %r641, 4;
	add.s64 	%rd95, %rd4, %rd94;
	ld.local.u32 	%r290, [%rd95];
	st.local.u32 	[%rd8+36], %r290;
	bra.uni 	$L__BB0_46;
$L__BB0_45:
	mov.b32 	%r291, 0;
	st.local.u32 	[%rd7], %r291;
	mov.u32 	%r642, %r641;
$L__BB0_46:
	add.s32 	%r292, %r632, 10;
	setp.eq.s32 	%p23, %r292, %r185;
	@%p23 bra 	$L__BB0_48;
	add.s32 	%r643, %r642, 1;
	mul.wide.s32 	%rd96, %r642, 4;
	add.s64 	%rd97, %rd4, %rd96;
	ld.local.u32 	%r293, [%rd97];
	st.local.u32 	[%rd8+40], %r293;
	bra.uni 	$L__BB0_49;
$L__BB0_48:
	mov.b32 	%r294, 0;
	st.local.u32 	[%rd7], %r294;
	mov.u32 	%r643, %r642;
$L__BB0_49:
	add.s32 	%r295, %r632, 11;
	setp.eq.s32 	%p24, %r295, %r185;
	@%p24 bra 	$L__BB0_51;
	add.s32 	%r644, %r643, 1;
	mul.wide.s32 	%rd98, %r643, 4;
	add.s64 	%rd99, %rd4, %rd98;
	ld.local.u32 	%r296, [%rd99];
	st.local.u32 	[%rd8+44], %r296;
	bra.uni 	$L__BB0_52;
$L__BB0_51:
	mov.b32 	%r297, 0;
	st.local.u32 	[%rd7], %r297;
	mov.u32 	%r644, %r643;
$L__BB0_52:
	add.s32 	%r298, %r632, 12;
	setp.eq.s32 	%p25, %r298, %r185;
	@%p25 bra 	$L__BB0_54;
	add.s32 	%r645, %r644, 1;
	mul.wide.s32 	%rd100, %r644, 4;
	add.s64 	%rd101, %rd4, %rd100;
	ld.local.u32 	%r299, [%rd101];
	st.local.u32 	[%rd8+48], %r299;
	bra.uni 	$L__BB0_55;
$L__BB0_54:
	mov.b32 	%r300, 0;
	st.local.u32 	[%rd7], %r300;
	mov.u32 	%r645, %r644;
$L__BB0_55:
	add.s32 	%r301, %r632, 13;
	setp.eq.s32 	%p26, %r301, %r185;
	@%p26 bra 	$L__BB0_57;
	add.s32 	%r646, %r645, 1;
	mul.wide.s32 	%rd102, %r645, 4;
	add.s64 	%rd103, %rd4, %rd102;
	ld.local.u32 	%r302, [%rd103];
	st.local.u32 	[%rd8+52], %r302;
	bra.uni 	$L__BB0_58;
$L__BB0_57:
	mov.b32 	%r303, 0;
	st.local.u32 	[%rd7], %r303;
	mov.u32 	%r646, %r645;
$L__BB0_58:
	add.s32 	%r304, %r632, 14;
	setp.eq.s32 	%p27, %r304, %r185;
	@%p27 bra 	$L__BB0_60;
	add.s32 	%r647, %r646, 1;
	mul.wide.s32 	%rd104, %r646, 4;
	add.s64 	%rd105, %rd4, %rd104;
	ld.local.u32 	%r305, [%rd105];
	st.local.u32 	[%rd8+56], %r305;
	bra.uni 	$L__BB0_61;
$L__BB0_60:
	mov.b32 	%r306, 0;
	st.local.u32 	[%rd7], %r306;
	mov.u32 	%r647, %r646;
$L__BB0_61:
	add.s32 	%r307, %r632, 15;
	setp.eq.s32 	%p28, %r307, %r185;
	@%p28 bra 	$L__BB0_63;
	add.s32 	%r631, %r647, 1;
	mul.wide.s32 	%rd106, %r647, 4;
	add.s64 	%rd107, %rd4, %rd106;
	ld.local.u32 	%r308, [%rd107];
	st.local.u32 	[%rd8+60], %r308;
	bra.uni 	$L__BB0_64;
$L__BB0_63:
	mov.b32 	%r309, 0;
	st.local.u32 	[%rd7], %r309;
	mov.u32 	%r631, %r647;
$L__BB0_64:
	add.s32 	%r632, %r632, 16;
	setp.ne.s32 	%p29, %r632, %r650;
	@%p29 bra 	$L__BB0_16;
$L__BB0_65:
	setp.eq.s32 	%p30, %r15, 0;
	@%p30 bra 	$L__BB0_113;
	and.b32  	%r60, %r186, 7;
	setp.lt.u32 	%p31, %r15, 8;
	@%p31 bra 	$L__BB0_92;
	setp.eq.s32 	%p32, %r650, %r185;
	mul.wide.u32 	%rd108, %r650, 4;
	add.s64 	%rd9, %rd5, %rd108;
	@%p32 bra 	$L__BB0_69;
	add.s32 	%r651, %r631, 1;
	mul.wide.s32 	%rd109, %r631, 4;
	add.s64 	%rd110, %rd4, %rd109;
	ld.local.u32 	%r310, [%rd110];
	st.local.u32 	[%rd9], %r310;
	bra.uni 	$L__BB0_70;
$L__BB0_69:
	mov.b32 	%r311, 0;
	st.local.u32 	[%rd7], %r311;
	mov.u32 	%r651, %r631;
$L__BB0_70:
	add.s32 	%r312, %r650, 1;
	setp.eq.s32 	%p33, %r312, %r185;
	@%p33 bra 	$L__BB0_72;
	add.s32 	%r652, %r651, 1;
	mul.wide.s32 	%rd111, %r651, 4;
	add.s64 	%rd112, %rd4, %rd111;
	ld.local.u32 	%r313, [%rd112];
	st.local.u32 	[%rd9+4], %r313;
	bra.uni 	$L__BB0_73;
$L__BB0_72:
	mov.b32 	%r314, 0;
	st.local.u32 	[%rd7], %r314;
	mov.u32 	%r652, %r651;
$L__BB0_73:
	add.s32 	%r315, %r650, 2;
	setp.eq.s32 	%p34, %r315, %r185;
	@%p34 bra 	$L__BB0_75;
	add.s32 	%r653, %r652, 1;
	mul.wide.s32 	%rd113, %r652, 4;
	add.s64 	%rd114, %rd4, %rd113;
	ld.local.u32 	%r316, [%rd114];
	st.local.u32 	[%rd9+8], %r316;
	bra.uni 	$L__BB0_76;
$L__BB0_75:
	mov.b32 	%r317, 0;
	st.local.u32 	[%rd7], %r317;
	mov.u32 	%r653, %r652;
$L__BB0_76:
	add.s32 	%r318, %r650, 3;
	setp.eq.s32 	%p35, %r318, %r185;
	@%p35 bra 	$L__BB0_78;
	add.s32 	%r654, %r653, 1;
	mul.wide.s32 	%rd115, %r653, 4;
	add.s64 	%rd116, %rd4, %rd115;
	ld.local.u32 	%r319, [%rd116];
	st.local.u32 	[%rd9+12], %r319;
	bra.uni 	$L__BB0_79;
$L__BB0_78:
	mov.b32 	%r320, 0;
	st.local.u32 	[%rd7], %r320;
	mov.u32 	%r654, %r653;
$L__BB0_79:
	add.s32 	%r321, %r650, 4;
	setp.eq.s32 	%p36, %r321, %r185;
	@%p36 bra 	$L__BB0_81;
	add.s32 	%r655, %r654, 1;
	mul.wide.s32 	%rd117, %r654, 4;
	add.s64 	%rd118, %rd4, %rd117;
	ld.local.u32 	%r322, [%rd118];
	st.local.u32 	[%rd9+16], %r322;
	bra.uni 	$L__BB0_82;
$L__BB0_81:
	mov.b32 	%r323, 0;
	st.local.u32 	[%rd7], %r323;
	mov.u32 	%r655, %r654;
$L__BB0_82:
	add.s32 	%r324, %r650, 5;
	setp.eq.s32 	%p37, %r324, %r185;
	@%p37 bra 	$L__BB0_84;
	add.s32 	%r656, %r655, 1;
	mul.wide.s32 	%rd119, %r655, 4;
	add.s64 	%rd120, %rd4, %rd119;
	ld.local.u32 	%r325, [%rd120];
	st.local.u32 	[%rd9+20], %r325;
	bra.uni 	$L__BB0_85;
$L__BB0_84:
	mov.b32 	%r326, 0;
	st.local.u32 	[%rd7], %r326;
	mov.u32 	%r656, %r655;
$L__BB0_85:
	add.s32 	%r327, %r650, 6;
	setp.eq.s32 	%p38, %r327, %r185;
	@%p38 bra 	$L__BB0_87;
	add.s32 	%r657, %r656, 1;
	mul.wide.s32 	%rd121, %r656, 4;
	add.s64 	%rd122, %rd4, %rd121;
	ld.local.u32 	%r328, [%rd122];
	st.local.u32 	[%rd9+24], %r328;
	bra.uni 	$L__BB0_88;
$L__BB0_87:
	mov.b32 	%r329, 0;
	st.local.u32 	[%rd7], %r329;
	mov.u32 	%r657, %r656;
$L__BB0_88:
	add.s32 	%r330, %r650, 7;
	setp.eq.s32 	%p39, %r330, %r185;
	@%p39 bra 	$L__BB0_90;
	add.s32 	%r631, %r657, 1;
	mul.wide.s32 	%rd123, %r657, 4;
	add.s64 	%rd124, %rd4, %rd123;
	ld.local.u32 	%r331, [%rd124];
	st.local.u32 	[%rd9+28], %r331;
	bra.uni 	$L__BB0_91;
$L__BB0_90:
	mov.b32 	%r332, 0;
	st.local.u32 	[%rd7], %r332;
	mov.u32 	%r631, %r657;
$L__BB0_91:
	add.s32 	%r650, %r650, 8;
$L__BB0_92:
	setp.eq.s32 	%p40, %r60, 0;
	@%p40 bra 	$L__BB0_113;
	and.b32  	%r80, %r186, 3;
	setp.lt.u32 	%p41, %r60, 4;
	@%p41 bra 	$L__BB0_107;
	setp.eq.s32 	%p42, %r650, %r185;
	mul.wide.u32 	%rd125, %r650, 4;
	add.s64 	%rd10, %rd5, %rd125;
	@%p42 bra 	$L__BB0_96;
	add.s32 	%r661, %r631, 1;
	mul.wide.s32 	%rd126, %r631, 4;
	add.s64 	%rd127, %rd4, %rd126;
	ld.local.u32 	%r333, [%rd127];
	st.local.u32 	[%rd10], %r333;
	bra.uni 	$L__BB0_97;
$L__BB0_96:
	mov.b32 	%r334, 0;
	st.local.u32 	[%rd7], %r334;
	mov.u32 	%r661, %r631;
$L__BB0_97:
	add.s32 	%r335, %r650, 1;
	setp.eq.s32 	%p43, %r335, %r185;
	@%p43 bra 	$L__BB0_99;
	add.s32 	%r662, %r661, 1;
	mul.wide.s32 	%rd128, %r661, 4;
	add.s64 	%rd129, %rd4, %rd128;
	ld.local.u32 	%r336, [%rd129];
	st.local.u32 	[%rd10+4], %r336;
	bra.uni 	$L__BB0_100;
$L__BB0_99:
	mov.b32 	%r337, 0;
	st.local.u32 	[%rd7], %r337;
	mov.u32 	%r662, %r661;
$L__BB0_100:
	add.s32 	%r338, %r650, 2;
	setp.eq.s32 	%p44, %r338, %r185;
	@%p44 bra 	$L__BB0_102;
	add.s32 	%r663, %r662, 1;
	mul.wide.s32 	%rd130, %r662, 4;
	add.s64 	%rd131, %rd4, %rd130;
	ld.local.u32 	%r339, [%rd131];
	st.local.u32 	[%rd10+8], %r339;
	bra.uni 	$L__BB0_103;
$L__BB0_102:
	mov.b32 	%r340, 0;
	st.local.u32 	[%rd7], %r340;
	mov.u32 	%r663, %r662;
$L__BB0_103:
	add.s32 	%r341, %r650, 3;
	setp.eq.s32 	%p45, %r341, %r185;
	@%p45 bra 	$L__BB0_105;
	add.s32 	%r631, %r663, 1;
	mul.wide.s32 	%rd132, %r663, 4;
	add.s64 	%rd133, %rd4, %rd132;
	ld.local.u32 	%r342, [%rd133];
	st.local.u32 	[%rd10+12], %r342;
	bra.uni 	$L__BB0_106;
$L__BB0_105:
	mov.b32 	%r343, 0;
	st.local.u32 	[%rd7], %r343;
	mov.u32 	%r631, %r663;
$L__BB0_106:
	add.s32 	%r650, %r650, 4;
$L__BB0_107:
	setp.eq.s32 	%p46, %r80, 0;
	@%p46 bra 	$L__BB0_113;
	mov.b32 	%r669, 0;
$L__BB0_109:
	.pragma "nounroll";
	setp.eq.s32 	%p47, %r650, %r185;
	@%p47 bra 	$L__BB0_111;
	add.s32 	%r95, %r631, 1;
	mul.wide.s32 	%rd134, %r631, 4;
	add.s64 	%rd135, %rd4, %rd134;
	ld.local.u32 	%r345, [%rd135];
	mul.wide.u32 	%rd136, %r650, 4;
	add.s64 	%rd137, %rd5, %rd136;
	st.local.u32 	[%rd137], %r345;
	mov.u32 	%r631, %r95;
	bra.uni 	$L__BB0_112;
$L__BB0_111:
	mov.b32 	%r346, 0;
	st.local.u32 	[%rd7], %r346;
$L__BB0_112:
	add.s32 	%r650, %r650, 1;
	add.s32 	%r669, %r669, 1;
	setp.ne.s32 	%p48, %r669, %r80;
	@%p48 bra 	$L__BB0_109;
$L__BB0_113:
	add.s32 	%r99, %r186, -1;
	mul.wide.s32 	%rd138, %r186, 4;
	add.s64 	%rd139, %rd6, %rd138;
	mov.b32 	%r347, 1;
	st.local.u32 	[%rd139+-4], %r347;
	setp.lt.s32 	%p49, %r186, 2;
	@%p49 bra 	$L__BB0_126;
	add.s32 	%r677, %r186, -2;
	and.b32  	%r101, %r99, 15;
	setp.lt.u32 	%p50, %r677, 15;
	@%p50 bra 	$L__BB0_117;
	and.b32  	%r102, %r99, -16;
	mul.wide.u32 	%rd140, %r99, 4;
	add.s64 	%rd141, %rd6, %rd140;
	ld.local.u32 	%r676, [%rd141];
	mov.b32 	%r678, 0;
$L__BB0_116:
	.pragma "nounroll";
	mul.wide.u32 	%rd142, %r677, 4;
	add.s64 	%rd143, %rd2, %rd142;
	ld.global.u32 	%r349, [%rd143+4];
	mul.lo.s32 	%r350, %r349, %r676;
	add.s64 	%rd144, %rd6, %rd142;
	st.local.u32 	[%rd144], %r350;
	add.s32 	%r351, %r677, -1;
	ld.global.u32 	%r352, [%rd143];
	mul.lo.s32 	%r353, %r352, %r350;
	mul.wide.u32 	%rd145, %r351, 4;
	add.s64 	%rd146, %rd6, %rd145;
	st.local.u32 	[%rd146], %r353;
	add.s32 	%r354, %r677, -2;
	add.s64 	%rd147, %rd2, %rd145;
	ld.global.u32 	%r355, [%rd147];
	mul.lo.s32 	%r356, %r355, %r353;
	mul.wide.u32 	%rd148, %r354, 4;
	add.s64 	%rd149, %rd6, %rd148;
	st.local.u32 	[%rd149], %r356;
	add.s32 	%r357, %r677, -3;
	add.s64 	%rd150, %rd2, %rd148;
	ld.global.u32 	%r358, [%rd150];
	mul.lo.s32 	%r359, %r358, %r356;
	mul.wide.u32 	%rd151, %r357, 4;
	add.s64 	%rd152, %rd6, %rd151;
	st.local.u32 	[%rd152], %r359;
	add.s32 	%r360, %r677, -4;
	add.s64 	%rd153, %rd2, %rd151;
	ld.global.u32 	%r361, [%rd153];
	mul.lo.s32 	%r362, %r361, %r359;
	mul.wide.u32 	%rd154, %r360, 4;
	add.s64 	%rd155, %rd6, %rd154;
	st.local.u32 	[%rd155], %r362;
	add.s32 	%r363, %r677, -5;
	add.s64 	%rd156, %rd2, %rd154;
	ld.global.u32 	%r364, [%rd156];
	mul.lo.s32 	%r365, %r364, %r362;
	mul.wide.u32 	%rd157, %r363, 4;
	add.s64 	%rd158, %rd6, %rd157;
	st.local.u32 	[%rd158], %r365;
	add.s32 	%r366, %r677, -6;
	add.s64 	%rd159, %rd2, %rd157;
	ld.global.u32 	%r367, [%rd159];
	mul.lo.s32 	%r368, %r367, %r365;
	mul.wide.u32 	%rd160, %r366, 4;
	add.s64 	%rd161, %rd6, %rd160;
	st.local.u32 	[%rd161], %r368;
	add.s32 	%r369, %r677, -7;
	add.s64 	%rd162, %rd2, %rd160;
	ld.global.u32 	%r370, [%rd162];
	mul.lo.s32 	%r371, %r370, %r368;
	mul.wide.u32 	%rd163, %r369, 4;
	add.s64 	%rd164, %rd6, %rd163;
	st.local.u32 	[%rd164], %r371;
	add.s32 	%r372, %r677, -8;
	add.s64 	%rd165, %rd2, %rd163;
	ld.global.u32 	%r373, [%rd165];
	mul.lo.s32 	%r374, %r373, %r371;
	mul.wide.u32 	%rd166, %r372, 4;
	add.s64 	%rd167, %rd6, %rd166;
	st.local.u32 	[%rd167], %r374;
	add.s32 	%r375, %r677, -9;
	add.s64 	%rd168, %rd2, %rd166;
	ld.global.u32 	%r376, [%rd168];
	mul.lo.s32 	%r377, %r376, %r374;
	mul.wide.u32 	%rd169, %r375, 4;
	add.s64 	%rd170, %rd6, %rd169;
	st.local.u32 	[%rd170], %r377;
	add.s32 	%r378, %r677, -10;
	add.s64 	%rd171, %rd2, %rd169;
	ld.global.u32 	%r379, [%rd171];
	mul.lo.s32 	%r380, %r379, %r377;
	mul.wide.u32 	%rd172, %r378, 4;
	add.s64 	%rd173, %rd6, %rd172;
	st.local.u32 	[%rd173], %r380;
	add.s32 	%r381, %r677, -11;
	add.s64 	%rd174, %rd2, %rd172;
	ld.global.u32 	%r382, [%rd174];
	mul.lo.s32 	%r383, %r382, %r380;
	mul.wide.u32 	%rd175, %r381, 4;
	add.s64 	%rd176, %rd6, %rd175;
	st.local.u32 	[%rd176], %r383;
	add.s32 	%r384, %r677, -12;
	add.s64 	%rd177, %rd2, %rd175;
	ld.global.u32 	%r385, [%rd177];
	mul.lo.s32 	%r386, %r385, %r383;
	mul.wide.u32 	%rd178, %r384, 4;
	add.s64 	%rd179, %rd6, %rd178;
	st.local.u32 	[%rd179], %r386;
	add.s32 	%r387, %r677, -13;
	add.s64 	%rd180, %rd2, %rd178;
	ld.global.u32 	%r388, [%rd180];
	mul.lo.s32 	%r389, %r388, %r386;
	mul.wide.u32 	%rd181, %r387, 4;
	add.s64 	%rd182, %rd6, %rd181;
	st.local.u32 	[%rd182], %r389;
	add.s32 	%r390, %r677, -14;
	add.s64 	%rd183, %rd2, %rd181;
	ld.global.u32 	%r391, [%rd183];
	mul.lo.s32 	%r392, %r391, %r389;
	mul.wide.u32 	%rd184, %r390, 4;
	add.s64 	%rd185, %rd6, %rd184;
	st.local.u32 	[%rd185], %r392;
	add.s32 	%r393, %r677, -15;
	add.s64 	%rd186, %rd2, %rd184;
	ld.global.u32 	%r394, [%rd186];
	mul.lo.s32 	%r676, %r394, %r392;
	mul.wide.u32 	%rd187, %r393, 4;
	add.s64 	%rd188, %rd6, %rd187;
	st.local.u32 	[%rd188], %r676;
	add.s32 	%r677, %r677, -16;
	add.s32 	%r678, %r678, 16;
	setp.eq.s32 	%p51, %r678, %r102;
	@%p51 bra 	$L__BB0_117;
	bra.uni 	$L__BB0_116;
$L__BB0_117:
	setp.eq.s32 	%p52, %r101, 0;
	@%p52 bra 	$L__BB0_126;
	and.b32  	%r105, %r99, 7;
	setp.lt.u32 	%p53, %r101, 8;
	@%p53 bra 	$L__BB0_120;
	mul.wide.u32 	%rd189, %r677, 4;
	add.s64 	%rd190, %rd6, %rd189;
	ld.local.u32 	%r395, [%rd190+4];
	add.s64 	%rd191, %rd2, %rd189;
	ld.global.u32 	%r396, [%rd191+4];
	mul.lo.s32 	%r397, %r396, %r395;
	st.local.u32 	[%rd190], %r397;
	add.s32 	%r398, %r677, -1;
	ld.global.u32 	%r399, [%rd191];
	mul.lo.s32 	%r400, %r399, %r397;
	mul.wide.u32 	%rd192, %r398, 4;
	add.s64 	%rd193, %rd6, %rd192;
	st.local.u32 	[%rd193], %r400;
	add.s32 	%r401, %r677, -2;
	add.s64 	%rd194, %rd2, %rd192;
	ld.global.u32 	%r402, [%rd194];
	mul.lo.s32 	%r403, %r402, %r400;
	mul.wide.u32 	%rd195, %r401, 4;
	add.s64 	%rd196, %rd6, %rd195;
	st.local.u32 	[%rd196], %r403;
	add.s32 	%r404, %r677, -3;
	add.s64 	%rd197, %rd2, %rd195;
	ld.global.u32 	%r405, [%rd197];
	mul.lo.s32 	%r406, %r405, %r403;
	mul.wide.u32 	%rd198, %r404, 4;
	add.s64 	%rd199, %rd6, %rd198;
	st.local.u32 	[%rd199], %r406;
	add.s32 	%r407, %r677, -4;
	add.s64 	%rd200, %rd2, %rd198;
	ld.global.u32 	%r408, [%rd200];
	mul.lo.s32 	%r409, %r408, %r406;
	mul.wide.u32 	%rd201, %r407, 4;
	add.s64 	%rd202, %rd6, %rd201;
	st.local.u32 	[%rd202], %r409;
	add.s32 	%r410, %r677, -5;
	add.s64 	%rd203, %rd2, %rd201;
	ld.global.u32 	%r411, [%rd203];
	mul.lo.s32 	%r412, %r411, %r409;
	mul.wide.u32 	%rd204, %r410, 4;
	add.s64 	%rd205, %rd6, %rd204;
	st.local.u32 	[%rd205], %r412;
	add.s32 	%r413, %r677, -6;
	add.s64 	%rd206, %rd2, %rd204;
	ld.global.u32 	%r414, [%rd206];
	mul.lo.s32 	%r415, %r414, %r412;
	mul.wide.u32 	%rd207, %r413, 4;
	add.s64 	%rd208, %rd6, %rd207;
	st.local.u32 	[%rd208], %r415;
	add.s32 	%r416, %r677, -7;
	add.s64 	%rd209, %rd2, %rd207;
	ld.global.u32 	%r417, [%rd209];
	mul.lo.s32 	%r418, %r417, %r415;
	mul.wide.u32 	%rd210, %r416, 4;
	add.s64 	%rd211, %rd6, %rd210;
	st.local.u32 	[%rd211], %r418;
	add.s32 	%r677, %r677, -8;
$L__BB0_120:
	setp.eq.s32 	%p54, %r105, 0;
	@%p54 bra 	$L__BB0_126;
	and.b32  	%r108, %r99, 3;
	setp.lt.u32 	%p55, %r105, 4;
	@%p55 bra 	$L__BB0_123;
	mul.wide.u32 	%rd212, %r677, 4;
	add.s64 	%rd213, %rd6, %rd212;
	ld.local.u32 	%r419, [%rd213+4];
	add.s64 	%rd214, %rd2, %rd212;
	ld.global.u32 	%r420, [%rd214+4];
	mul.lo.s32 	%r421, %r420, %r419;
	st.local.u32 	[%rd213], %r421;
	add.s32 	%r422, %r677, -1;
	ld.global.u32 	%r423, [%rd214];
	mul.lo.s32 	%r424, %r423, %r421;
	mul.wide.u32 	%rd215, %r422, 4;
	add.s64 	%rd216, %rd6, %rd215;
	st.local.u32 	[%rd216], %r424;
	add.s32 	%r425, %r677, -2;
	add.s64 	%rd217, %rd2, %rd215;
	ld.global.u32 	%r426, [%rd217];
	mul.lo.s32 	%r427, %r426, %r424;
	mul.wide.u32 	%rd218, %r425, 4;
	add.s64 	%rd219, %rd6, %rd218;
	st.local.u32 	[%rd219], %r427;
	add.s32 	%r428, %r677, -3;
	add.s64 	%rd220, %rd2, %rd218;
	ld.global.u32 	%r429, [%rd220];
	mul.lo.s32 	%r430, %r429, %r427;
	mul.wide.u32 	%rd221, %r428, 4;
	add.s64 	%rd222, %rd6, %rd221;
	st.local.u32 	[%rd222], %r430;
	add.s32 	%r677, %r677, -4;
$L__BB0_123:
	setp.eq.s32 	%p56, %r108, 0;
	@%p56 bra 	$L__BB0_126;
	mov.b32 	%r675, 0;
$L__BB0_125:
	.pragma "nounroll";
	mul.wide.u32 	%rd223, %r677, 4;
	add.s64 	%rd224, %rd6, %rd223;
	ld.local.u32 	%r432, [%rd224+4];
	add.s64 	%rd225, %rd2, %rd223;
	ld.global.u32 	%r433, [%rd225+4];
	mul.lo.s32 	%r434, %r433, %r432;
	st.local.u32 	[%rd224], %r434;
	add.s32 	%r677, %r677, -1;
	add.s32 	%r675, %r675, 1;
	setp.ne.s32 	%p57, %r675, %r108;
	@%p57 bra 	$L__BB0_125;
$L__BB0_126:
	setp.lt.s32 	%p58, %r186, 1;
	mov.b64 	%rd257, 0;
	@%p58 bra 	$L__BB0_140;
	and.b32  	%r115, %r186, 15;
	setp.lt.u32 	%p59, %r186, 16;
	mov.b32 	%r682, 0;
	mov.u32 	%r693, %r682;
	@%p59 bra 	$L__BB0_130;
	and.b32  	%r682, %r186, 2147483632;
	mov.b32 	%r679, 0;
	mov.u32 	%r693, %r679;
$L__BB0_129:
	.pragma "nounroll";
	mul.wide.u32 	%rd227, %r679, 4;
	add.s64 	%rd228, %rd5, %rd227;
	ld.local.v4.u32 	{%r438, %r439, %r440, %r441}, [%rd228];
	add.s64 	%rd229, %rd6, %rd227;
	ld.local.v4.u32 	{%r442, %r443, %r444, %r445}, [%rd229];
	mad.lo.s32 	%r446, %r442, %r438, %r693;
	mad.lo.s32 	%r447, %r443, %r439, %r446;
	mad.lo.s32 	%r448, %r444, %r440, %r447;
	mad.lo.s32 	%r449, %r445, %r441, %r448;
	ld.local.v4.u32 	{%r450, %r451, %r452, %r453}, [%rd228+16];
	ld.local.v4.u32 	{%r454, %r455, %r456, %r457}, [%rd229+16];
	mad.lo.s32 	%r458, %r454, %r450, %r449;
	mad.lo.s32 	%r459, %r455, %r451, %r458;
	mad.lo.s32 	%r460, %r456, %r452, %r459;
	mad.lo.s32 	%r461, %r457, %r453, %r460;
	ld.local.v4.u32 	{%r462, %r463, %r464, %r465}, [%rd228+32];
	ld.local.v4.u32 	{%r466, %r467, %r468, %r469}, [%rd229+32];
	mad.lo.s32 	%r470, %r466, %r462, %r461;
	mad.lo.s32 	%r471, %r467, %r463, %r470;
	mad.lo.s32 	%r472, %r468, %r464, %r471;
	mad.lo.s32 	%r473, %r469, %r465, %r472;
	ld.local.v4.u32 	{%r474, %r475, %r476, %r477}, [%rd228+48];
	ld.local.v4.u32 	{%r478, %r479, %r480, %r481}, [%rd229+48];
	mad.lo.s32 	%r482, %r478, %r474, %r473;
	mad.lo.s32 	%r483, %r479, %r475, %r482;
	mad.lo.s32 	%r484, %r480, %r476, %r483;
	mad.lo.s32 	%r693, %r481, %r477, %r484;
	add.s32 	%r679, %r679, 16;
	setp.ne.s32 	%p60, %r679, %r682;
	@%p60 bra 	$L__BB0_129;
$L__BB0_130:
	setp.eq.s32 	%p61, %r115, 0;
	@%p61 bra 	$L__BB0_139;
	and.b32  	%r130, %r186, 7;
	setp.lt.u32 	%p62, %r115, 8;
	@%p62 bra 	$L__BB0_133;
	mul.wide.u32 	%rd230, %r682, 4;
	add.s64 	%rd231, %rd5, %rd230;
	ld.local.u32 	%r486, [%rd231];
	add.s64 	%rd232, %rd6, %rd230;
	ld.local.u32 	%r487, [%rd232];
	mad.lo.s32 	%r488, %r487, %r486, %r693;
	ld.local.u32 	%r489, [%rd231+4];
	ld.local.u32 	%r490, [%rd232+4];
	mad.lo.s32 	%r491, %r490, %r489, %r488;
	ld.local.u32 	%r492, [%rd231+8];
	ld.local.u32 	%r493, [%rd232+8];
	mad.lo.s32 	%r494, %r493, %r492, %r491;
	ld.local.u32 	%r495, [%rd231+12];
	ld.local.u32 	%r496, [%rd232+12];
	mad.lo.s32 	%r497, %r496, %r495, %r494;
	ld.local.u32 	%r498, [%rd231+16];
	ld.local.u32 	%r499, [%rd232+16];
	mad.lo.s32 	%r500, %r499, %r498, %r497;
	ld.local.u32 	%r501, [%rd231+20];
	ld.local.u32 	%r502, [%rd232+20];
	mad.lo.s32 	%r503, %r502, %r501, %r500;
	ld.local.u32 	%r504, [%rd231+24];
	ld.local.u32 	%r505, [%rd232+24];
	mad.lo.s32 	%r506, %r505, %r504, %r503;
	ld.local.u32 	%r507, [%rd231+28];
	ld.local.u32 	%r508, [%rd232+28];
	mad.lo.s32 	%r693, %r508, %r507, %r506;
	add.s32 	%r682, %r682, 8;
$L__BB0_133:
	setp.eq.s32 	%p63, %r130, 0;
	@%p63 bra 	$L__BB0_139;
	and.b32  	%r136, %r186, 3;
	setp.lt.u32 	%p64, %r130, 4;
	@%p64 bra 	$L__BB0_136;
	mul.wide.u32 	%rd233, %r682, 4;
	add.s64 	%rd234, %rd5, %rd233;
	ld.local.u32 	%r510, [%rd234];
	add.s64 	%rd235, %rd6, %rd233;
	ld.local.u32 	%r511, [%rd235];
	mad.lo.s32 	%r512, %r511, %r510, %r693;
	ld.local.u32 	%r513, [%rd234+4];
	ld.local.u32 	%r514, [%rd235+4];
	mad.lo.s32 	%r515, %r514, %r513, %r512;
	ld.local.u32 	%r516, [%rd234+8];
	ld.local.u32 	%r517, [%rd235+8];
	mad.lo.s32 	%r518, %r517, %r516, %r515;
	ld.local.u32 	%r519, [%rd234+12];
	ld.local.u32 	%r520, [%rd235+12];
	mad.lo.s32 	%r693, %r520, %r519, %r518;
	add.s32 	%r682, %r682, 4;
$L__BB0_136:
	setp.eq.s32 	%p65, %r136, 0;
	@%p65 bra 	$L__BB0_139;
	mov.b32 	%r692, 0;
$L__BB0_138:
	.pragma "nounroll";
	mul.wide.u32 	%rd236, %r682, 4;
	add.s64 	%rd237, %rd5, %rd236;
	ld.local.u32 	%r522, [%rd237];
	add.s64 	%rd238, %rd6, %rd236;
	ld.local.u32 	%r523, [%rd238];
	mad.lo.s32 	%r693, %r523, %r522, %r693;
	add.s32 	%r682, %r682, 1;
	add.s32 	%r692, %r692, 1;
	setp.ne.s32 	%p66, %r692, %r136;
	@%p66 bra 	$L__BB0_138;
$L__BB0_139:
	cvt.s64.s32 	%rd257, %r693;
$L__BB0_140:
	shl.b64 	%rd239, %rd257, 2;
	add.s64 	%rd240, %rd3, %rd239;
	ld.global.f32 	%f20, [%rd240];
	mul.wide.s32 	%rd241, %r185, 4;
	add.s64 	%rd242, %rd2, %rd241;
	ld.global.u32 	%r149, [%rd242];
	setp.lt.s32 	%p67, %r149, 2;
	@%p67 bra 	$L__BB0_163;
	setp.lt.s32 	%p68, %r186, 1;
	add.s64 	%rd13, %rd5, %rd241;
	@%p68 bra 	$L__BB0_157;
	and.b32  	%r150, %r186, 15;
	and.b32  	%r151, %r186, 7;
	and.b32  	%r152, %r186, 3;
	and.b32  	%r527, %r186, 2147483632;
	neg.s32 	%r153, %r527;
	mov.b32 	%r694, 1;
$L__BB0_143:
	setp.lt.u32 	%p75, %r186, 16;
	st.local.u32 	[%rd13], %r694;
	mov.b32 	%r701, 0;
	mov.u32 	%r706, %r701;
	@%p75 bra 	$L__BB0_146;
	add.s64 	%rd259, %rd5, 32;
	add.s64 	%rd258, %rd6, 32;
	mov.b32 	%r706, 0;
	mov.u32 	%r695, %r153;
$L__BB0_145:
	.pragma "nounroll";
	and.b32  	%r701, %r186, 2147483632;
	ld.local.v4.u32 	{%r531, %r532, %r533, %r534}, [%rd259+-32];
	ld.local.v4.u32 	{%r535, %r536, %r537, %r538}, [%rd258+-32];
	mad.lo.s32 	%r539, %r535, %r531, %r706;
	mad.lo.s32 	%r540, %r536, %r532, %r539;
	mad.lo.s32 	%r541, %r537, %r533, %r540;
	mad.lo.s32 	%r542, %r538, %r534, %r541;
	ld.local.v4.u32 	{%r543, %r544, %r545, %r546}, [%rd259+-16];
	ld.local.v4.u32 	{%r547, %r548, %r549, %r550}, [%rd258+-16];
	mad.lo.s32 	%r551, %r547, %r543, %r542;
	mad.lo.s32 	%r552, %r548, %r544, %r551;
	mad.lo.s32 	%r553, %r549, %r545, %r552;
	mad.lo.s32 	%r554, %r550, %r546, %r553;
	ld.local.v4.u32 	{%r555, %r556, %r557, %r558}, [%rd259];
	ld.local.v4.u32 	{%r559, %r560, %r561, %r562}, [%rd258];
	mad.lo.s32 	%r563, %r559, %r555, %r554;
	mad.lo.s32 	%r564, %r560, %r556, %r563;
	mad.lo.s32 	%r565, %r561, %r557, %r564;
	mad.lo.s32 	%r566, %r562, %r558, %r565;
	ld.local.v4.u32 	{%r567, %r568, %r569, %r570}, [%rd259+16];
	ld.local.v4.u32 	{%r571, %r572, %r573, %r574}, [%rd258+16];
	mad.lo.s32 	%r575, %r571, %r567, %r566;
	mad.lo.s32 	%r576, %r572, %r568, %r575;
	mad.lo.s32 	%r577, %r573, %r569, %r576;
	mad.lo.s32 	%r706, %r574, %r570, %r577;
	add.s32 	%r695, %r695, 16;
	add.s64 	%rd259, %rd259, 64;
	add.s64 	%rd258, %rd258, 64;
	setp.ne.s32 	%p76, %r695, 0;
	@%p76 bra 	$L__BB0_145;
$L__BB0_146:
	setp.eq.s32 	%p77, %r150, 0;
	@%p77 bra 	$L__BB0_156;
	add.s32 	%r579, %r150, -1;
	setp.lt.u32 	%p78, %r579, 7;
	@%p78 bra 	$L__BB0_149;
	mul.wide.u32 	%rd244, %r701, 4;
	add.s64 	%rd245, %rd5, %rd244;
	ld.local.u32 	%r580, [%rd245];
	add.s64 	%rd246, %rd6, %rd244;
	ld.local.u32 	%r581, [%rd246];
	mad.lo.s32 	%r582, %r581, %r580, %r706;
	ld.local.u32 	%r583, [%rd245+4];
	ld.local.u32 	%r584, [%rd246+4];
	mad.lo.s32 	%r585, %r584, %r583, %r582;
	ld.local.u32 	%r586, [%rd245+8];
	ld.local.u32 	%r587, [%rd246+8];
	mad.lo.s32 	%r588, %r587, %r586, %r585;
	ld.local.u32 	%r589, [%rd245+12];
	ld.local.u32 	%r590, [%rd246+12];
	mad.lo.s32 	%r591, %r590, %r589, %r588;
	ld.local.u32 	%r592, [%rd245+16];
	ld.local.u32 	%r593, [%rd246+16];
	mad.lo.s32 	%r594, %r593, %r592, %r591;
	ld.local.u32 	%r595, [%rd245+20];
	ld.local.u32 	%r596, [%rd246+20];
	mad.lo.s32 	%r597, %r596, %r595, %r594;
	ld.local.u32 	%r598, [%rd245+24];
	ld.local.u32 	%r599, [%rd246+24];
	mad.lo.s32 	%r600, %r599, %r598, %r597;
	ld.local.u32 	%r601, [%rd245+28];
	ld.local.u32 	%r602, [%rd246+28];
	mad.lo.s32 	%r706, %r602, %r601, %r600;
	add.s32 	%r701, %r701, 8;
$L__BB0_149:
	setp.eq.s32 	%p79, %r151, 0;
	@%p79 bra 	$L__BB0_156;
	add.s32 	%r604, %r151, -1;
	setp.lt.u32 	%p80, %r604, 3;
	@%p80 bra 	$L__BB0_152;
	mul.wide.u32 	%rd247, %r701, 4;
	add.s64 	%rd248, %rd5, %rd247;
	ld.local.u32 	%r605, [%rd248];
	add.s64 	%rd249, %rd6, %rd247;
	ld.local.u32 	%r606, [%rd249];
	mad.lo.s32 	%r607, %r606, %r605, %r706;
	ld.local.u32 	%r608, [%rd248+4];
	ld.local.u32 	%r609, [%rd249+4];
	mad.lo.s32 	%r610, %r609, %r608, %r607;
	ld.local.u32 	%r611, [%rd248+8];
	ld.local.u32 	%r612, [%rd249+8];
	mad.lo.s32 	%r613, %r612, %r611, %r610;
	ld.local.u32 	%r614, [%rd248+12];
	ld.local.u32 	%r615, [%rd249+12];
	mad.lo.s32 	%r706, %r615, %r614, %r613;
	add.s32 	%r701, %r701, 4;
$L__BB0_152:
	setp.eq.s32 	%p81, %r152, 0;
	@%p81 bra 	$L__BB0_156;
	setp.eq.s32 	%p82, %r152, 1;
	mul.wide.u32 	%rd250, %r701, 4;
	add.s64 	%rd20, %rd5, %rd250;
	ld.local.u32 	%r616, [%rd20];
	add.s64 	%rd21, %rd6, %rd250;
	ld.local.u32 	%r617, [%rd21];
	mad.lo.s32 	%r706, %r617, %r616, %r706;
	@%p82 bra 	$L__BB0_156;
	setp.eq.s32 	%p83, %r152, 2;
	ld.local.u32 	%r618, [%rd20+4];
	ld.local.u32 	%r619, [%rd21+4];
	mad.lo.s32 	%r706, %r619, %r618, %r706;
	@%p83 bra 	$L__BB0_156;
	ld.local.u32 	%r620, [%rd20+8];
	ld.local.u32 	%r621, [%rd21+8];
	mad.lo.s32 	%r706, %r621, %r620, %r706;
$L__BB0_156:
	mul.wide.s32 	%rd251, %r706, 4;
	add.s64 	%rd252, %rd3, %rd251;
	ld.global.f32 	%f14, [%rd252];
	setp.gt.f32 	%p84, %f14, %f20;
	selp.f32 	%f20, %f14, %f20, %p84;
	add.s32 	%r694, %r694, 1;
	setp.eq.s32 	%p85, %r694, %r149;
	@%p85 bra 	$L__BB0_163;
	bra.uni 	$L__BB0_143;
$L__BB0_157:
	add.s32 	%r178, %r149, -1;
	and.b32  	%r179, %r178, 3;
	setp.lt.u32 	%p69, %r149, 5;
	@%p69 bra 	$L__BB0_160;
	and.b32  	%r180, %r178, -4;
	ld.global.f32 	%f4, [%rd3];
	mov.b32 	%r707, 0;
$L__BB0_159:
	setp.gt.f32 	%p70, %f4, %f20;
	selp.f32 	%f20, %f4, %f20, %p70;
	add.s32 	%r707, %r707, 4;
	setp.ne.s32 	%p71, %r707, %r180;
	@%p71 bra 	$L__BB0_159;
$L__BB0_160:
	setp.eq.s32 	%p72, %r179, 0;
	@%p72 bra 	$L__BB0_163;
	ld.global.f32 	%f9, [%rd3];
	mov.b32 	%r708, 0;
$L__BB0_162:
	.pragma "nounroll";
	setp.gt.f32 	%p73, %f9, %f20;
	selp.f32 	%f20, %f9, %f20, %p73;
	add.s32 	%r708, %r708, 1;
	setp.ne.s32 	%p74, %r708, %r179;
	@%p74 bra 	$L__BB0_162;
$L__BB0_163:
	ld.param.u64 	%rd256, [max_reduce_along_dim_param_1];
	cvta.to.global.u64 	%rd253, %rd256;
	mul.wide.s32 	%rd254, %r1, 4;
	add.s64 	%rd255, %rd253, %rd254;
	st.global.f32 	[%rd255], %f20;
$L__BB0_164:
	ret;

}


// ===== COMPILED SASS (sm_100) =====

	.target	sm_100

	.elftype	@"ET_EXEC"


//--------------------- .note.nv.tkinfo           --------------------------
	.section	.note.nv.tkinfo,"",@"SHT_NOTE"
	.sectionflags	@"SHF_NOTE_NV_TKINFO"
	.tkinfo
        /*0018*/ 	.word	0x00000002
        /*0030*/ 	.string	""
        /*0030*/ 	.string	"ptxas"
        /*0030*/ 	.string	"Cuda compilation tools, release 13.0, V13.0.88"
        /*0030*/ 	.string	"Build cuda_13.0.r13.0/compiler.36424714_0"
        /*0030*/ 	.string	"-arch sm_100 -m 64 "



//--------------------- .note.nv.cuinfo           --------------------------
	.section	.note.nv.cuinfo,"",@"SHT_NOTE"
	.sectionflags	@"SHF_NOTE_NV_CUINFO"
        /*0018*/ 	.short	0x0002
        /*001a*/ 	.short	0x0064
        /*001c*/ 	.short	0x0082
	.zero		2


//--------------------- .nv.info                  --------------------------
	.section	.nv.info,"",@"SHT_CUDA_INFO"
	.align	4


	//----- nvinfo : EIATTR_REGCOUNT
	.align		4
        /*0000*/ 	.byte	0x04, 0x2f
        /*0002*/ 	.short	(.L_1 - .L_0)
	.align		4
.L_0:
        /*0004*/ 	.word	index@(max_reduce_along_dim)
        /*0008*/ 	.word	0x00000020


	//----- nvinfo : EIATTR_FRAME_SIZE
	.align		4
.L_1:
        /*000c*/ 	.byte	0x04, 0x11
        /*000e*/ 	.short	(.L_3 - .L_2)
	.align		4
.L_2:
        /*0010*/ 	.word	index@(max_reduce_along_dim)
        /*0014*/ 	.word	0x00000060


	//----- nvinfo : EIATTR_MIN_STACK_SIZE
	.align		4
.L_3:
        /*0018*/ 	.byte	0x04, 0x12
        /*001a*/ 	.short	(.L_5 - .L_4)
	.align		4
.L_4:
        /*001c*/ 	.word	index@(max_reduce_along_dim)
        /*0020*/ 	.word	0x00000060
.L_5:


//--------------------- .nv.compat                --------------------------
	.section	.nv.compat,"",@"SHT_CUDA_COMPAT_INFO"
	.align	4
        /*0000*/ 	.byte	0x02, 0x09, 0x00, 0x00, 0x02, 0x02, 0x01, 0x00, 0x02, 0x05, 0x05, 0x00, 0x03, 0x07, 0x01, 0x01
        /*0010*/ 	.byte	0x02, 0x03, 0x00, 0x00, 0x02, 0x06, 0x01, 0x00, 0x04, 0x0b, 0x08, 0x00, 0x09, 0x00, 0x00, 0x00
        /*0020*/ 	.byte	0x00, 0x00, 0x00, 0x00


//--------------------- .nv.info.max_reduce_along_dim --------------------------
	.section	.nv.info.max_reduce_along_dim,"",@"SHT_CUDA_INFO"
	.sectionflags	@""
	.align	4


	//----- nvinfo : EIATTR_CUDA_API_VERSION
	.align		4
        /*0000*/ 	.byte	0x04, 0x37
        /*0002*/ 	.short	(.L_7 - .L_6)
.L_6:
        /*0004*/ 	.word	0x00000082


	//----- nvinfo : EIATTR_KPARAM_INFO
	.align		4
.L_7:
        /*0008*/ 	.byte	0x04, 0x17
        /*000a*/ 	.short	(.L_9 - .L_8)
.L_8:
        /*000c*/ 	.word	0x00000000
        /*0010*/ 	.short	0x0007
        /*0012*/ 	.short	0x002c
        /*0014*/ 	.byte	0x00, 0xf0, 0x11, 0x00


	//----- nvinfo : EIATTR_KPARAM_INFO
	.align		4
.L_9:
        /*0018*/ 	.byte	0x04, 0x17
        /*001a*/ 	.short	(.L_11 - .L_10)
.L_10:
        /*001c*/ 	.word	0x00000000
        /*0020*/ 	.short	0x0006
        /*0022*/ 	.short	0x0028
        /*0024*/ 	.byte	0x00, 0xf0, 0x11, 0x00


	//----- nvinfo : EIATTR_KPARAM_INFO
	.align		4
.L_11:
        /*0028*/ 	.byte	0x04, 0x17
        /*002a*/ 	.short	(.L_13 - .L_12)
.L_12:
        /*002c*/ 	.word	0x00000000
        /*0030*/ 	.short	0x0005
        /*0032*/ 	.short	0x0024
        /*0034*/ 	.byte	0x00, 0xf0, 0x11, 0x00


	//----- nvinfo : EIATTR_KPARAM_INFO
	.align		4
.L_13:
        /*0038*/ 	.byte	0x04, 0x17
        /*003a*/ 	.short	(.L_15 - .L_14)
.L_14:
        /*003c*/ 	.word	0x00000000
        /*0040*/ 	.short	0x0004
        /*0042*/ 	.short	0x0020
        /*0044*/ 	.byte	0x00, 0xf0, 0x11, 0x00


	//----- nvinfo : EIATTR_KPARAM_INFO
	.align		4
.L_15:
        /*0048*/ 	.byte	0x04, 0x17
        /*004a*/ 	.short	(.L_17 - .L_16)
.L_16:
        /*004c*/ 	.word	0x00000000
        /*0050*/ 	.short	0x0003
        /*0052*/ 	.short	0x0018
        /*0054*/ 	.byte	0x00, 0xf5, 0x21, 0x00


	//----- nvinfo : EIATTR_KPARAM_INFO
	.align		4
.L_17:
        /*0058*/ 	.byte	0x04, 0x17
        /*005a*/ 	.short	(.L_19 - .L_18)
.L_18:
        /*005c*/ 	.word	0x00000000
        /*0060*/ 	.short	0x0002
        /*0062*/ 	.short	0x0010
        /*0064*/ 	.byte	0x00, 0xf5, 0x21, 0x00


	//----- nvinfo : EIATTR_KPARAM_INFO
	.align		4
.L_19:
        /*0068*/ 	.byte	0x04, 0x17
        /*006a*/ 	.short	(.L_21 - .L_20)
.L_20:
        /*006c*/ 	.word	0x00000000
        /*0070*/ 	.short	0x0001
        /*0072*/ 	.short	0x0008
        /*0074*/ 	.byte	0x00, 0xf5, 0x21, 0x00


	//----- nvinfo : EIATTR_KPARAM_INFO
	.align		4
.L_21:
        /*0078*/ 	.byte	0x04, 0x17
        /*007a*/ 	.short	(.L_23 - .L_22)
.L_22:
        /*007c*/ 	.word	0x00000000
        /*0080*/ 	.short	0x0000
        /*0082*/ 	.short	0x0000
        /*0084*/ 	.byte	0x00, 0xf5, 0x21, 0x00


	//----- nvinfo : EIATTR_SPARSE_MMA_MASK
	.align		4
.L_23:
        /*0088*/ 	.byte	0x03, 0x50
        /*008a*/ 	.short	0x0000


	//----- nvinfo : EIATTR_MAXREG_COUNT
	.align		4
        /*008c*/ 	.byte	0x03, 0x1b
        /*008e*/ 	.short	0x00ff


	//----- nvinfo : EIATTR_MERCURY_ISA_VERSION
	.align		4
        /*0090*/ 	.byte	0x03, 0x5f
        /*0092*/ 	.short	0x0101


	//----- nvinfo : EIATTR_VRC_CTA_INIT_COUNT
	.align		4
        /*0094*/ 	.byte	0x02, 0x4a
	.zero		1
	.zero		1


	//----- nvinfo : EIATTR_EXIT_INSTR_OFFSETS
	.align		4
        /*0098*/ 	.byte	0x04, 0x1c
        /*009a*/ 	.short	(.L_25 - .L_24)


	//   ....[0]....
.L_24:
        /*009c*/ 	.word	0x00000080


	//   ....[1]....
        /*00a0*/ 	.word	0x00005ff0


	//----- nvinfo : EIATTR_CBANK_PARAM_SIZE
	.align		4
.L_25:
        /*00a4*/ 	.byte	0x03, 0x19
        /*00a6*/ 	.short	0x0030


	//----- nvinfo : EIATTR_PARAM_CBANK
	.align		4
        /*00a8*/ 	.byte	0x04, 0x0a
        /*00aa*/ 	.short	(.L_27 - .L_26)
	.align		4
.L_26:
        /*00ac*/ 	.word	index@(.nv.constant0.max_reduce_along_dim)
        /*00b0*/ 	.short	0x0380
        /*00b2*/ 	.short	0x0030


	//----- nvinfo : EIATTR_SW_WAR
	.align		4
.L_27:
        /*00b4*/ 	.byte	0x04, 0x36
        /*00b6*/ 	.short	(.L_29 - .L_28)
.L_28:
        /*00b8*/ 	.word	0x00000008
.L_29:


//--------------------- .nv.callgraph             --------------------------
	.section	.nv.callgraph,"",@"SHT_CUDA_CALLGRAPH"
	.align	4
	.sectionentsize	8
	.align		4
        /*0000*/ 	.word	0x00000000
	.align		4
        /*0004*/ 	.word	0xffffffff
	.align		4
        /*0008*/ 	.word	0x00000000
	.align		4
        /*000c*/ 	.word	0xfffffffe
	.align		4
        /*0010*/ 	.word	0x00000000
	.align		4
        /*0014*/ 	.word	0xfffffffd
	.align		4
        /*0018*/ 	.word	0x00000000
	.align		4
        /*001c*/ 	.word	0xfffffffc


//--------------------- .text.max_reduce_along_dim --------------------------
	.section	.text.max_reduce_along_dim,"ax",@progbits
	.align	128
        .global         max_reduce_along_dim
        .type           max_reduce_along_dim,@function
        .size           max_reduce_along_dim,(.L_x_44 - max_reduce_along_dim)
        .other          max_reduce_along_dim,@"STO_CUDA_ENTRY STV_DEFAULT"
max_reduce_along_dim:
.text.max_reduce_along_dim:
[----:B------:R-:W0:Y:S01]  /*0000*/  LDC R1, c[0x0][0x37c] ;  /* 0x0000df00ff017b82 */ /* 0x000e220000000800 */
[----:B------:R-:W1:Y:S07]  /*0010*/  S2R R3, SR_TID.X ;  /* 0x0000000000037919 */ /* 0x000e6e0000002100 */
[----:B------:R-:W1:Y:S01]  /*0020*/  S2UR UR4, SR_CTAID.X ;  /* 0x00000000000479c3 */ /* 0x000e620000002500 */
[----:B------:R-:W2:Y:S01]  /*0030*/  LDCU UR5, c[0x0][0x3ac] ;  /* 0x00007580ff0577ac */ /* 0x000ea20008000800 */
[----:B0-----:R-:W-:-:S06]  /*0040*/  VIADD R1, R1, 0xffffffa0 ;  /* 0xffffffa001017836 */ /* 0x001fcc0000000000 */
[----:B------:R-:W1:Y:S02]  /*0050*/  LDC R0, c[0x0][0x360] ;  /* 0x0000d800ff007b82 */ /* 0x000e640000000800 */
[----:B-1----:R-:W-:-:S05]  /*0060*/  IMAD R0, R0, UR4, R3 ;  /* 0x0000000400007c24 */ /* 0x002fca000f8e0203 */
[----:B--2---:R-:W-:-:S13]  /*0070*/  ISETP.GE.AND P0, PT, R0, UR5, PT ;  /* 0x0000000500007c0c */ /* 0x004fda000bf06270 */
[----:B------:R-:W-:Y:S05]  /*0080*/  @P0 EXIT ;  /* 0x000000000000094d */ /* 0x000fea0003800000 */
[----:B------:R-:W0:Y:S01]  /*0090*/  LDC R3, c[0x0][0x3a8] ;  /* 0x0000ea00ff037b82 */ /* 0x000e220000000800 */
[----:B------:R-:W1:Y:S01]  /*00a0*/  LDCU.64 UR8, c[0x0][0x358] ;  /* 0x00006b00ff0877ac */ /* 0x000e620008000a00 */
[----:B0-----:R-:W-:-:S13]  /*00b0*/  ISETP.GE.AND P0, PT, R3, 0x1, PT ;  /* 0x000000010300780c */ /* 0x001fda0003f06270 */
[----:B-1----:R-:W-:Y:S05]  /*00c0*/  @!P0 BRA `(.L_x_0) ;  /* 0x0000002c00e48947 */ /* 0x002fea0003800000 */
[----:B------:R-:W0:Y:S01]  /*00d0*/  LDCU UR4, c[0x0][0x3a8] ;  /* 0x00007500ff0477ac */ /* 0x000e220008000800 */
[C---:B------:R-:W-:Y:S01]  /*00e0*/  ISETP.GE.U32.AND P0, PT, R3.reuse, 0x8, PT ;  /* 0x000000080300780c */ /* 0x040fe20003f06070 */
[----:B------:R-:W-:Y:S01]  /*00f0*/  IMAD.MOV.U32 R4, RZ, RZ, R0 ;  /* 0x000000ffff047224 */ /* 0x000fe200078e0000 */
[----:B------:R-:W-:Y:S02]  /*0100*/  LOP3.LUT R2, R3, 0x7, RZ, 0xc0, !PT ;  /* 0x0000000703027812 */ /* 0x000fe400078ec0ff */
[----:B0-----:R-:W-:-:S09]  /*0110*/  MOV R25, UR4 ;  /* 0x0000000400197c02 */ /* 0x001fd20008000f00 */
[----:B------:R-:W-:Y:S05]  /*0120*/  @!P0 BRA `(.L_x_1) ;  /* 0x0000002000088947 */ /* 0x000fea0003800000 */
[----:B------:R-:W0:Y:S01]  /*0130*/  LDC.64 R12, c[0x0][0x398] ;  /* 0x0000e600ff0c7b82 */ /* 0x000e220000000a00 */
[C---:B------:R-:W-:Y:S01]  /*0140*/  VIADD R10, R3.reuse, 0xffffffff ;  /* 0xffffffff030a7836 */ /* 0x040fe20000000000 */
[C---:B------:R-:W-:Y:S01]  /*0150*/  IADD3 R4, PT, PT, R3.reuse, -0x3, RZ ;  /* 0xfffffffd03047810 */ /* 0x040fe20007ffe0ff */
[----:B------:R-:W-:Y:S02]  /*0160*/  VIADD R8, R3, 0xfffffffe ;  /* 0xfffffffe03087836 */ /* 0x000fe40000000000 */
[----:B0-----:R-:W-:-:S05]  /*0170*/  IMAD.WIDE.U32 R14, R10, 0x4, R12 ;  /* 0x000000040a0e7825 */ /* 0x001fca00078e000c */
[----:B------:R-:W2:Y:S01]  /*0180*/  LDG.E R9, desc[UR8][R14.64] ;  /* 0x000000080e097981 */ /* 0x000ea2000c1e1900 */
[----:B------:R-:W-:-:S04]  /*0190*/  IMAD.WIDE.U32 R16, R8, 0x4, R12 ;  /* 0x0000000408107825 */ /* 0x000fc800078e000c */
[----:B------:R-:W-:Y:S01]  /*01a0*/  IMAD.WIDE.U32 R18, R4, 0x4, R12 ;  /* 0x0000000404127825 */ /* 0x000fe200078e000c */
[----:B------:R-:W3:Y:S04]  /*01b0*/  LDG.E R11, desc[UR8][R16.64] ;  /* 0x00000008100b7981 */ /* 0x000ee8000c1e1900 */
[----:B------:R-:W4:Y:S01]  /*01c0*/  LDG.E R7, desc[UR8][R18.64] ;  /* 0x0000000812077981 */ /* 0x000f22000c1e1900 */
[----:B------:R-:W-:-:S04]  /*01d0*/  VIADD R6, R3, 0xfffffffc ;  /* 0xfffffffc03067836 */ /* 0x000fc80000000000 */
[----:B------:R-:W-:-:S05]  /*01e0*/  IMAD.WIDE.U32 R24, R6, 0x4, R12 ;  /* 0x0000000406187825 */ /* 0x000fca00078e000c */
[----:B------:R-:W5:Y:S01]  /*01f0*/  LDG.E R5, desc[UR8][R24.64] ;  /* 0x0000000818057981 */ /* 0x000f62000c1e1900 */
[----:B--2---:R-:W-:-:S04]  /*0200*/  IABS R23, R9 ;  /* 0x0000000900177213 */ /* 0x004fc80000000000 */
[----:B------:R-:W0:Y:S01]  /*0210*/  I2F.RP R15, R23 ;  /* 0x00000017000f7306 */ /* 0x000e220000209400 */
[----:B---3--:R-:W-:Y:S02]  /*0220*/  IABS R22, R11 ;  /* 0x0000000b00167213 */ /* 0x008fe40000000000 */
[----:B----4-:R-:W-:-:S05]  /*0230*/  IABS R20, R7 ;  /* 0x0000000700147213 */ /* 0x010fca0000000000 */
[----:B------:R-:W1:Y:S08]  /*0240*/  I2F.RP R26, R22 ;  /* 0x00000016001a7306 */ /* 0x000e700000209400 */
[----:B0-----:R-:W0:Y:S01]  /*0250*/  MUFU.RCP R15, R15 ;  /* 0x0000000f000f7308 */ /* 0x001e220000001000 */
[----:B-----5:R-:W-:-:S07]  /*0260*/  IABS R21, R5 ;  /* 0x0000000500157213 */ /* 0x020fce0000000000 */
[----:B------:R-:W2:Y:S08]  /*0270*/  I2F.RP R27, R20 ;  /* 0x00000014001b7306 */ /* 0x000eb00000209400 */
[----:B-1----:R-:W1:Y:S01]  /*0280*/  MUFU.RCP R26, R26 ;  /* 0x0000001a001a7308 */ /* 0x002e620000001000 */
[----:B0-----:R-:W-:-:S07]  /*0290*/  VIADD R19, R15, 0xffffffe ;  /* 0x0ffffffe0f137836 */ /* 0x001fce0000000000 */
[----:B--2---:R-:W0:Y:S08]  /*02a0*/  MUFU.RCP R27, R27 ;  /* 0x0000001b001b7308 */ /* 0x004e300000001000 */
[----:B------:R-:W2:Y:S01]  /*02b0*/  I2F.RP R24, R21 ;  /* 0x0000001500187306 */ /* 0x000ea20000209400 */
[----:B-1----:R-:W-:-:S07]  /*02c0*/  IADD3 R16, PT, PT, R26, 0xffffffe, RZ ;  /* 0x0ffffffe1a107810 */ /* 0x002fce0007ffe0ff */
[----:B------:R-:W1:Y:S01]  /*02d0*/  F2I.FTZ.U32.TRUNC.NTZ R19, R19 ;  /* 0x0000001300137305 */ /* 0x000e62000021f000 */
[----:B0-----:R-:W-:-:S07]  /*02e0*/  VIADD R15, R27, 0xffffffe ;  /* 0x0ffffffe1b0f7836 */ /* 0x001fce0000000000 */
[----:B--2---:R-:W0:Y:S01]  /*02f0*/  MUFU.RCP R14, R24 ;  /* 0x00000018000e7308 */ /* 0x004e220000001000 */
[----:B-1----:R-:W-:-:S07]  /*0300*/  IMAD.MOV R18, RZ, RZ, -R19 ;  /* 0x000000ffff127224 */ /* 0x002fce00078e0a13 */
[----:B------:R1:W2:Y:S01]  /*0310*/  F2I.FTZ.U32.TRUNC.NTZ R17, R16 ;  /* 0x0000001000117305 */ /* 0x0002a2000021f000 */
[----:B------:R-:W-:Y:S02]  /*0320*/  IMAD R25, R18, R23, RZ ;  /* 0x0000001712197224 */ /* 0x000fe400078e02ff */
[----:B------:R-:W-:-:S05]  /*0330*/  HFMA2 R18, -RZ, RZ, 0, 0 ;  /* 0x00000000ff127431 */ /* 0x000fca00000001ff */
[----:B------:R-:W3:Y:S01]  /*0340*/  F2I.FTZ.U32.TRUNC.NTZ R15, R15 ;  /* 0x0000000f000f7305 */ /* 0x000ee2000021f000 */
[----:B0-----:R-:W-:Y:S02]  /*0350*/  VIADD R14, R14, 0xffffffe ;  /* 0x0ffffffe0e0e7836 */ /* 0x001fe40000000000 */
[----:B-1----:R-:W-:Y:S02]  /*0360*/  IMAD.MOV.U32 R16, RZ, RZ, RZ ;  /* 0x000000ffff107224 */ /* 0x002fe400078e00ff */
[----:B------:R-:W-:-:S03]  /*0370*/  IMAD.HI.U32 R18, R19, R25, R18 ;  /* 0x0000001913127227 */ /* 0x000fc600078e0012 */
[----:B------:R0:W1:Y:S01]  /*0380*/  F2I.FTZ.U32.TRUNC.NTZ R19, R14 ;  /* 0x0000000e00137305 */ /* 0x000062000021f000 */
[----:B--2---:R-:W-:-:S04]  /*0390*/  IMAD.MOV R25, RZ, RZ, -R17 ;  /* 0x000000ffff197224 */ /* 0x004fc800078e0a11 */
[----:B------:R-:W-:Y:S01]  /*03a0*/  IMAD R25, R25, R22, RZ ;  /* 0x0000001619197224 */ /* 0x000fe200078e02ff */
[----:B---3--:R-:W-:Y:S01]  /*03b0*/  IADD3 R27, PT, PT, RZ, -R15, RZ ;  /* 0x8000000fff1b7210 */ /* 0x008fe20007ffe0ff */
[----:B0-----:R-:W-:Y:S02]  /*03c0*/  IMAD.MOV.U32 R14, RZ, RZ, RZ ;  /* 0x000000ffff0e7224 */ /* 0x001fe400078e00ff */
[----:B------:R-:W-:Y:S01]  /*03d0*/  IMAD.HI.U32 R24, R17, R25, R16 ;  /* 0x0000001911187227 */ /* 0x000fe200078e0010 */
[----:B------:R-:W-:-:S03]  /*03e0*/  IABS R16, R9 ;  /* 0x0000000900107213 */ /* 0x000fc60000000000 */
[----:B------:R-:W-:Y:S02]  /*03f0*/  IMAD R17, R27, R20, RZ ;  /* 0x000000141b117224 */ /* 0x000fe400078e02ff */
[----:B------:R-:W-:Y:S01]  /*0400*/  IMAD.MOV R28, RZ, RZ, -R16 ;  /* 0x000000ffff1c7224 */ /* 0x000fe200078e0a10 */
[----:B------:R-:W-:Y:S01]  /*0410*/  IADD3 R16, PT, PT, R3, -0x5, RZ ;  /* 0xfffffffb03107810 */ /* 0x000fe20007ffe0ff */
[----:B------:R-:W-:Y:S01]  /*0420*/  IMAD.HI.U32 R17, R15, R17, R14 ;  /* 0x000000110f117227 */ /* 0x000fe200078e000e */
[----:B------:R-:W-:Y:S02]  /*0430*/  IABS R15, R0 ;  /* 0x00000000000f7213 */ /* 0x000fe40000000000 */
[----:B-1----:R-:W-:-:S03]  /*0440*/  IADD3 R14, PT, PT, RZ, -R19, RZ ;  /* 0x80000013ff0e7210 */ /* 0x002fc60007ffe0ff */
[----:B------:R-:W-:-:S04]  /*0450*/  IMAD.HI.U32 R26, R18, R15, RZ ;  /* 0x0000000f121a7227 */ /* 0x000fc800078e00ff */
[----:B------:R-:W-:Y:S02]  /*0460*/  IMAD R25, R14, R21, RZ ;  /* 0x000000150e197224 */ /* 0x000fe400078e02ff */
[----:B------:R-:W-:Y:S02]  /*0470*/  IMAD R28, R26, R28, R15 ;  /* 0x0000001c1a1c7224 */ /* 0x000fe400078e020f */
[----:B------:R-:W-:Y:S02]  /*0480*/  IMAD.MOV.U32 R18, RZ, RZ, RZ ;  /* 0x000000ffff127224 */ /* 0x000fe400078e00ff */
[----:B------:R-:W-:-:S04]  /*0490*/  IMAD.WIDE.U32 R14, R16, 0x4, R12 ;  /* 0x00000004100e7825 */ /* 0x000fc800078e000c */
[----:B------:R-:W-:Y:S02]  /*04a0*/  IMAD.HI.U32 R18, R19, R25, R18 ;  /* 0x0000001913127227 */ /* 0x000fe400078e0012 */
[----:B------:R0:W2:Y:S01]  /*04b0*/  LDG.E R19, desc[UR8][R14.64] ;  /* 0x000000080e137981 */ /* 0x0000a2000c1e1900 */
[----:B------:R-:W-:Y:S02]  /*04c0*/  ISETP.GT.U32.AND P2, PT, R23, R28, PT ;  /* 0x0000001c1700720c */ /* 0x000fe40003f44070 */
[----:B0-----:R-:W-:-:S11]  /*04d0*/  IABS R14, R11 ;  /* 0x0000000b000e7213 */ /* 0x001fd60000000000 */
[----:B------:R-:W-:Y:S02]  /*04e0*/  @!P2 IMAD.IADD R28, R28, 0x1, -R23 ;  /* 0x000000011c1ca824 */ /* 0x000fe400078e0a17 */
[----:B------:R-:W-:Y:S01]  /*04f0*/  @!P2 VIADD R26, R26, 0x1 ;  /* 0x000000011a1aa836 */ /* 0x000fe20000000000 */
[----:B------:R-:W-:Y:S01]  /*0500*/  ISETP.NE.AND P2, PT, R9, RZ, PT ;  /* 0x000000ff0900720c */ /* 0x000fe20003f45270 */
[----:B------:R-:W-:Y:S01]  /*0510*/  IMAD.MOV R14, RZ, RZ, -R14 ;  /* 0x000000ffff0e7224 */ /* 0x000fe200078e0a0e */
[----:B------:R-:W-:Y:S02]  /*0520*/  ISETP.GE.U32.AND P0, PT, R28, R23, PT ;  /* 0x000000171c00720c */ /* 0x000fe40003f06070 */
[----:B------:R-:W-:-:S04]  /*0530*/  LOP3.LUT R23, R0, R9, RZ, 0x3c, !PT ;  /* 0x0000000900177212 */ /* 0x000fc800078e3cff */
[----:B------:R-:W-:-:S07]  /*0540*/  ISETP.GE.AND P1, PT, R23, RZ, PT ;  /* 0x000000ff1700720c */ /* 0x000fce0003f26270 */
[----:B------:R-:W-:-:S06]  /*0550*/  @P0 IADD3 R26, PT, PT, R26, 0x1, RZ ;  /* 0x000000011a1a0810 */ /* 0x000fcc0007ffe0ff */
[----:B------:R-:W-:Y:S01]  /*0560*/  @!P1 IMAD.MOV R26, RZ, RZ, -R26 ;  /* 0x000000ffff1a9224 */ /* 0x000fe200078e0a1a */
[----:B------:R-:W-:-:S04]  /*0570*/  @!P2 LOP3.LUT R26, RZ, R9, RZ, 0x33, !PT ;  /* 0x00000009ff1aa212 */ /* 0x000fc800078e33ff */
[----:B------:R-:W-:-:S05]  /*0580*/  IABS R15, R26 ;  /* 0x0000001a000f7213 */ /* 0x000fca0000000000 */
[----:B------:R-:W-:-:S04]  /*0590*/  IMAD.HI.U32 R24, R24, R15, RZ ;  /* 0x0000000f18187227 */ /* 0x000fc800078e00ff */
[----:B------:R-:W-:Y:S01]  /*05a0*/  IMAD R15, R24, R14, R15 ;  /* 0x0000000e180f7224 */ /* 0x000fe200078e020f */
[----:B------:R-:W-:-:S04]  /*05b0*/  LOP3.LUT R14, R26, R11, RZ, 0x3c, !PT ;  /* 0x0000000b1a0e7212 */ /* 0x000fc800078e3cff */
[----:B------:R-:W-:Y:S02]  /*05c0*/  ISETP.GT.U32.AND P2, PT, R22, R15, PT ;  /* 0x0000000f1600720c */ /* 0x000fe40003f44070 */
[----:B------:R-:W-:Y:S01]  /*05d0*/  ISETP.GE.AND P1, PT, R14, RZ, PT ;  /* 0x000000ff0e00720c */ /* 0x000fe20003f26270 */
[----:B------:R-:W-:-:S04]  /*05e0*/  IMAD.MOV R14, RZ, RZ, -R26 ;  /* 0x000000ffff0e7224 */ /* 0x000fc800078e0a1a */
[----:B------:R-:W-:Y:S02]  /*05f0*/  IMAD R9, R9, R14, R0 ;  /* 0x0000000e09097224 */ /* 0x000fe400078e0200 */
[----:B------:R-:W-:Y:S01]  /*0600*/  IMAD R14, R10, 0x4, R1 ;  /* 0x000000040a0e7824 */ /* 0x000fe200078e0201 */
[----:B------:R-:W-:-:S03]  /*0610*/  IABS R10, R7 ;  /* 0x00000007000a7213 */ /* 0x000fc60000000000 */
[-C--:B------:R-:W-:Y:S01]  /*0620*/  @!P2 IADD3 R15, PT, PT, R15, -R22.reuse, RZ ;  /* 0x800000160f0fa210 */ /* 0x080fe20007ffe0ff */
[----:B------:R-:W-:Y:S01]  /*0630*/  @!P2 VIADD R24, R24, 0x1 ;  /* 0x000000011818a836 */ /* 0x000fe20000000000 */
[----:B------:R-:W-:Y:S01]  /*0640*/  ISETP.NE.AND P2, PT, R11, RZ, PT ;  /* 0x000000ff0b00720c */ /* 0x000fe20003f45270 */
[----:B------:R0:W-:Y:S01]  /*0650*/  STL [R14], R9 ;  /* 0x000000090e007387 */ /* 0x0001e20000100800 */
[----:B------:R-:W-:Y:S01]  /*0660*/  ISETP.GE.U32.AND P0, PT, R15, R22, PT ;  /* 0x000000160f00720c */ /* 0x000fe20003f06070 */
[----:B0-----:R-:W-:-:S12]  /*0670*/  IMAD.MOV.U32 R14, RZ, RZ, RZ ;  /* 0x000000ffff0e7224 */ /* 0x001fd800078e00ff */
[----:B------:R-:W-:-:S05]  /*0680*/  @P0 IADD3 R24, PT, PT, R24, 0x1, RZ ;  /* 0x0000000118180810 */ /* 0x000fca0007ffe0ff */
[----:B------:R-:W-:Y:S01]  /*0690*/  IMAD.MOV.U32 R22, RZ, RZ, R24 ;  /* 0x000000ffff167224 */ /* 0x000fe200078e0018 */
[----:B------:R-:W-:-:S04]  /*06a0*/  IADD3 R24, PT, PT, RZ, -R10, RZ ;  /* 0x8000000aff187210 */ /* 0x000fc80007ffe0ff */
[----:B------:R-:W-:Y:S02]  /*06b0*/  @!P1 IADD3 R22, PT, PT, -R22, RZ, RZ ;  /* 0x000000ff16169210 */ /* 0x000fe40007ffe1ff */
[----:B------:R-:W-:Y:S02]  /*06c0*/  @!P2 LOP3.LUT R22, RZ, R11, RZ, 0x33, !PT ;  /* 0x0000000bff16a212 */ /* 0x000fe400078e33ff */
[----:B--2---:R-:W-:-:S04]  /*06d0*/  IABS R23, R19 ;  /* 0x0000001300177213 */ /* 0x004fc80000000000 */
[----:B------:R-:W0:Y:S08]  /*06e0*/  I2F.RP R25, R23 ;  /* 0x0000001700197306 */ /* 0x000e300000209400 */
[----:B0-----:R-:W0:Y:S02]  /*06f0*/  MUFU.RCP R25, R25 ;  /* 0x0000001900197308 */ /* 0x001e240000001000 */
[----:B0-----:R-:W-:Y:S01]  /*0700*/  VIADD R15, R25, 0xffffffe ;  /* 0x0ffffffe190f7836 */ /* 0x001fe20000000000 */
[----:B------:R-:W-:-:S05]  /*0710*/  IABS R25, R22 ;  /* 0x0000001600197213 */ /* 0x000fca0000000000 */
[----:B------:R-:W0:Y:S01]  /*0720*/  F2I.FTZ.U32.TRUNC.NTZ R15, R15 ;  /* 0x0000000f000f7305 */ /* 0x000e22000021f000 */
[----:B------:R-:W-:-:S04]  /*0730*/  IMAD.HI.U32 R10, R17, R25, RZ ;  /* 0x00000019110a7227 */ /* 0x000fc800078e00ff */
[----:B------:R-:W-:Y:S02]  /*0740*/  IMAD R25, R10, R24, R25 ;  /* 0x000000180a197224 */ /* 0x000fe400078e0219 */
[----:B0-----:R-:W-:-:S04]  /*0750*/  IMAD.MOV R28, RZ, RZ, -R15 ;  /* 0x000000ffff1c7224 */ /* 0x001fc800078e0a0f */
[----:B------:R-:W-:-:S04]  /*0760*/  IMAD R17, R28, R23, RZ ;  /* 0x000000171c117224 */ /* 0x000fc800078e02ff */
[----:B------:R-:W-:-:S04]  /*0770*/  IMAD.HI.U32 R9, R15, R17, R14 ;  /* 0x000000110f097227 */ /* 0x000fc800078e000e */
[----:B------:R-:W-:-:S04]  /*0780*/  VIADD R17, R3, 0xfffffffa ;  /* 0xfffffffa03117836 */ /* 0x000fc80000000000 */
[----:B------:R-:W-:-:S06]  /*0790*/  IMAD.WIDE.U32 R14, R17, 0x4, R12 ;  /* 0x00000004110e7825 */ /* 0x000fcc00078e000c */
[----:B------:R-:W2:Y:S01]  /*07a0*/  LDG.E R14, desc[UR8][R14.64] ;  /* 0x000000080e0e7981 */ /* 0x000ea2000c1e1900 */
[----:B------:R-:W-:-:S13]  /*07b0*/  ISETP.GT.U32.AND P2, PT, R20, R25, PT ;  /* 0x000000191400720c */ /* 0x000fda0003f44070 */
[-C--:B------:R-:W-:Y:S01]  /*07c0*/  @!P2 IADD3 R25, PT, PT, R25, -R20.reuse, RZ ;  /* 0x800000141919a210 */ /* 0x080fe20007ffe0ff */
[----:B------:R-:W-:Y:S01]  /*07d0*/  @!P2 VIADD R10, R10, 0x1 ;  /* 0x000000010a0aa836 */ /* 0x000fe20000000000 */
[----:B------:R-:W-:Y:S02]  /*07e0*/  ISETP.NE.AND P2, PT, R7, RZ, PT ;  /* 0x000000ff0700720c */ /* 0x000fe40003f45270 */
[----:B------:R-:W-:Y:S01]  /*07f0*/  ISETP.GE.U32.AND P0, PT, R25, R20, PT ;  /* 0x000000141900720c */ /* 0x000fe20003f06070 */
[----:B------:R-:W-:Y:S01]  /*0800*/  IMAD.MOV R20, RZ, RZ, -R22 ;  /* 0x000000ffff147224 */ /* 0x000fe200078e0a16 */
[----:B------:R-:W-:-:S03]  /*0810*/  IABS R25, R5 ;  /* 0x0000000500197213 */ /* 0x000fc60000000000 */
[----:B------:R-:W-:Y:S01]  /*0820*/  IMAD R26, R11, R20, R26 ;  /* 0x000000140b1a7224 */ /* 0x000fe200078e021a */
[----:B------:R-:W-:Y:S02]  /*0830*/  LOP3.LUT R11, R22, R7, RZ, 0x3c, !PT ;  /* 0x00000007160b7212 */ /* 0x000fe400078e3cff */
[----:B------:R-:W-:Y:S02]  /*0840*/  IADD3 R28, PT, PT, RZ, -R25, RZ ;  /* 0x80000019ff1c7210 */ /* 0x000fe40007ffe0ff */
[----:B------:R-:W-:-:S03]  /*0850*/  ISETP.GE.AND P1, PT, R11, RZ, PT ;  /* 0x000000ff0b00720c */ /* 0x000fc60003f26270 */
[----:B------:R-:W-:-:S05]  /*0860*/  @P0 IADD3 R10, PT, PT, R10, 0x1, RZ ;  /* 0x000000010a0a0810 */ /* 0x000fca0007ffe0ff */
[----:B------:R-:W-:-:S05]  /*0870*/  IMAD.MOV.U32 R24, RZ, RZ, R10 ;  /* 0x000000ffff187224 */ /* 0x000fca00078e000a */
[----:B------:R-:W-:Y:S01]  /*0880*/  @!P1 IMAD.MOV R24, RZ, RZ, -R24 ;  /* 0x000000ffff189224 */ /* 0x000fe200078e0a18 */
[----:B------:R-:W-:-:S04]  /*0890*/  @!P2 LOP3.LUT R24, RZ, R7, RZ, 0x33, !PT ;  /* 0x00000007ff18a212 */ /* 0x000fc800078e33ff */
[----:B------:R-:W-:-:S05]  /*08a0*/  IABS R11, R24 ;  /* 0x00000018000b7213 */ /* 0x000fca0000000000 */
[----:B------:R-:W-:-:S04]  /*08b0*/  IMAD.HI.U32 R18, R18, R11, RZ ;  /* 0x0000000b12127227 */ /* 0x000fc800078e00ff */
[----:B------:R-:W-:-:S05]  /*08c0*/  IMAD R28, R18, R28, R11 ;  /* 0x0000001c121c7224 */ /* 0x000fca00078e020b */
[----:B------:R-:W-:-:S13]  /*08d0*/  ISETP.GT.U32.AND P2, PT, R21, R28, PT ;  /* 0x0000001c1500720c */ /* 0x000fda0003f44070 */
[----:B------:R-:W-:-:S05]  /*08e0*/  @!P2 IMAD.IADD R28, R28, 0x1, -R21 ;  /* 0x000000011c1ca824 */ /* 0x000fca00078e0a15 */
[----:B------:R-:W-:Y:S02]  /*08f0*/  ISETP.GE.U32.AND P0, PT, R28, R21, PT ;  /* 0x000000151c00720c */ /* 0x000fe40003f06070 */
[----:B------:R-:W-:Y:S02]  /*0900*/  IADD3 R25, PT, PT, R3, -0x8, RZ ;  /* 0xfffffff803197810 */ /* 0x000fe40007ffe0ff */
[----:B--2---:R-:W-:-:S04]  /*0910*/  IABS R20, R14 ;  /* 0x0000000e00147213 */ /* 0x004fc80000000000 */
[----:B------:R-:W0:Y:S08]  /*0920*/  I2F.RP R15, R20 ;  /* 0x00000014000f7306 */ /* 0x000e300000209400 */
[----:B0-----:R0:W1:Y:S02]  /*0930*/  MUFU.RCP R10, R15 ;  /* 0x0000000f000a7308 */ /* 0x0010640000001000 */
[----:B0-----:R-:W-:-:S02]  /*0940*/  VIADD R15, R3, 0xfffffff9 ;  /* 0xfffffff9030f7836 */ /* 0x001fc40000000000 */
[----:B-1----:R-:W-:Y:S01]  /*0950*/  VIADD R11, R10, 0xffffffe ;  /* 0x0ffffffe0a0b7836 */ /* 0x002fe20000000000 */
[----:B------:R-:W-:-:S04]  /*0960*/  LOP3.LUT R10, R24, R5, RZ, 0x3c, !PT ;  /* 0x00000005180a7212 */ /* 0x000fc800078e3cff */
[----:B------:R-:W-:Y:S01]  /*0970*/  ISETP.GE.AND P1, PT, R10, RZ, PT ;  /* 0x000000ff0a00720c */ /* 0x000fe20003f26270 */
[----:B------:R-:W0:Y:S01]  /*0980*/  F2I.FTZ.U32.TRUNC.NTZ R11, R11 ;  /* 0x0000000b000b7305 */ /* 0x000e22000021f000 */
[----:B------:R-:W-:Y:S01]  /*0990*/  IMAD.MOV.U32 R10, RZ, RZ, RZ ;  /* 0x000000ffff0a7224 */ /* 0x000fe200078e00ff */
[----:B0-----:R-:W-:-:S05]  /*09a0*/  IADD3 R21, PT, PT, RZ, -R11, RZ ;  /* 0x8000000bff157210 */ /* 0x001fca0007ffe0ff */
[----:B------:R-:W-:-:S04]  /*09b0*/  IMAD R21, R21, R20, RZ ;  /* 0x0000001415157224 */ /* 0x000fc800078e02ff */
[----:B------:R-:W-:-:S04]  /*09c0*/  IMAD.HI.U32 R21, R11, R21, R10 ;  /* 0x000000150b157227 */ /* 0x000fc800078e000a */
[----:B------:R-:W-:-:S06]  /*09d0*/  IMAD.WIDE.U32 R10, R15, 0x4, R12 ;  /* 0x000000040f0a7825 */ /* 0x000fcc00078e000c */
[----:B------:R0:W2:Y:S01]  /*09e0*/  LDG.E R10, desc[UR8][R10.64] ;  /* 0x000000080a0a7981 */ /* 0x0000a2000c1e1900 */
[----:B------:R-:W-:-:S06]  /*09f0*/  IMAD.WIDE.U32 R12, R25, 0x4, R12 ;  /* 0x00000004190c7825 */ /* 0x000fcc00078e000c */
[----:B------:R1:W3:Y:S01]  /*0a00*/  LDG.E R12, desc[UR8][R12.64] ;  /* 0x000000080c0c7981 */ /* 0x0002e2000c1e1900 */
[----:B------:R-:W-:Y:S01]  /*0a10*/  @!P2 VIADD R18, R18, 0x1 ;  /* 0x000000011212a836 */ /* 0x000fe20000000000 */
[----:B------:R-:W-:Y:S01]  /*0a20*/  ISETP.NE.AND P2, PT, R5, RZ, PT ;  /* 0x000000ff0500720c */ /* 0x000fe20003f45270 */
[----:B------:R-:W-:Y:S01]  /*0a30*/  IMAD R27, R8, 0x4, R1 ;  /* 0x00000004081b7824 */ /* 0x000fe200078e0201 */
[----:B0-----:R-:W-:Y:S01]  /*0a40*/  IABS R11, R19 ;  /* 0x00000013000b7213 */ /* 0x001fe20000000000 */
[----:B------:R-:W-:Y:S01]  /*0a50*/  @P0 VIADD R18, R18, 0x1 ;  /* 0x0000000112120836 */ /* 0x000fe20000000000 */
[----:B------:R-:W-:Y:S02]  /*0a60*/  LEA R6, R6, R1, 0x2 ;  /* 0x0000000106067211 */ /* 0x000fe400078e10ff */
[----:B------:R0:W-:Y:S01]  /*0a70*/  STL [R27], R26 ;  /* 0x0000001a1b007387 */ /* 0x0001e20000100800 */
[----:B------:R-:W-:Y:S01]  /*0a80*/  IMAD.MOV R11, RZ, RZ, -R11 ;  /* 0x000000ffff0b7224 */ /* 0x000fe200078e0a0b */
[----:B------:R-:W-:-:S02]  /*0a90*/  @!P1 IADD3 R18, PT, PT, -R18, RZ, RZ ;  /* 0x000000ff12129210 */ /* 0x000fc40007ffe1ff */
[----:B------:R-:W-:Y:S02]  /*0aa0*/  LEA R15, R15, R1, 0x2 ;  /* 0x000000010f0f7211 */ /* 0x000fe400078e10ff */
[----:B------:R-:W-:Y:S02]  /*0ab0*/  LOP3.LUT R3, R3, 0x7ffffff8, RZ, 0xc0, !PT ;  /* 0x7ffffff803037812 */ /* 0x000fe400078ec0ff */
[----:B------:R-:W-:-:S04]  /*0ac0*/  @!P2 LOP3.LUT R18, RZ, R5, RZ, 0x33, !PT ;  /* 0x00000005ff12a212 */ /* 0x000fc800078e33ff */
[----:B------:R-:W-:-:S05]  /*0ad0*/  IABS R8, R18 ;  /* 0x0000001200087213 */ /* 0x000fca0000000000 */
[----:B-1----:R-:W-:-:S04]  /*0ae0*/  IMAD.HI.U32 R13, R9, R8, RZ ;  /* 0x00000008090d7227 */ /* 0x002fc800078e00ff */
[----:B------:R-:W-:-:S05]  /*0af0*/  IMAD R8, R13, R11, R8 ;  /* 0x0000000b0d087224 */ /* 0x000fca00078e0208 */
[----:B------:R-:W-:-:S13]  /*0b00*/  ISETP.GT.U32.AND P2, PT, R23, R8, PT ;  /* 0x000000081700720c */ /* 0x000fda0003f44070 */
[-C--:B------:R-:W-:Y:S01]  /*0b10*/  @!P2 IADD3 R8, PT, PT, R8, -R23.reuse, RZ ;  /* 0x800000170808a210 */ /* 0x080fe20007ffe0ff */
[----:B------:R-:W-:Y:S01]  /*0b20*/  @!P2 VIADD R13, R13, 0x1 ;  /* 0x000000010d0da836 */ /* 0x000fe20000000000 */
[----:B------:R-:W-:Y:S02]  /*0b30*/  ISETP.NE.AND P2, PT, R19, RZ, PT ;  /* 0x000000ff1300720c */ /* 0x000fe40003f45270 */
[----:B------:R-:W-:Y:S02]  /*0b40*/  ISETP.GE.U32.AND P0, PT, R8, R23, PT ;  /* 0x000000170800720c */ /* 0x000fe40003f06070 */
[----:B------:R-:W-:Y:S02]  /*0b50*/  LOP3.LUT R8, R18, R19, RZ, 0x3c, !PT ;  /* 0x0000001312087212 */ /* 0x000fe400078e3cff */
[----:B------:R-:W-:Y:S02]  /*0b60*/  IADD3 R23, PT, PT, -R24, RZ, RZ ;  /* 0x000000ff18177210 */ /* 0x000fe40007ffe1ff */
[----:B------:R-:W-:-:S03]  /*0b70*/  ISETP.GE.AND P1, PT, R8, RZ, PT ;  /* 0x000000ff0800720c */ /* 0x000fc60003f26270 */
[----:B------:R-:W-:Y:S01]  /*0b80*/  IMAD R7, R7, R23, R22 ;  /* 0x0000001707077224 */ /* 0x000fe200078e0216 */
[----:B------:R-:W-:-:S03]  /*0b90*/  IABS R23, R14 ;  /* 0x0000000e00177213 */ /* 0x000fc60000000000 */
[----:B------:R-:W-:Y:S02]  /*0ba0*/  @P0 VIADD R13, R13, 0x1 ;  /* 0x000000010d0d0836 */ /* 0x000fe40000000000 */
[----:B------:R-:W-:-:S04]  /*0bb0*/  IMAD.MOV R23, RZ, RZ, -R23 ;  /* 0x000000ffff177224 */ /* 0x000fc800078e0a17 */
[----:B------:R-:W-:Y:S01]  /*0bc0*/  @!P1 IMAD.MOV R13, RZ, RZ, -R13 ;  /* 0x000000ffff0d9224 */ /* 0x000fe200078e0a0d */
[----:B------:R-:W-:-:S04]  /*0bd0*/  @!P2 LOP3.LUT R13, RZ, R19, RZ, 0x33, !PT ;  /* 0x00000013ff0da212 */ /* 0x000fc800078e33ff */
[----:B------:R-:W-:-:S05]  /*0be0*/  IABS R22, R13 ;  /* 0x0000000d00167213 */ /* 0x000fca0000000000 */
[----:B------:R-:W-:-:S04]  /*0bf0*/  IMAD.HI.U32 R21, R21, R22, RZ ;  /* 0x0000001615157227 */ /* 0x000fc800078e00ff */
[----:B------:R-:W-:-:S05]  /*0c00*/  IMAD R23, R21, R23, R22 ;  /* 0x0000001715177224 */ /* 0x000fca00078e0216 */
[----:B------:R-:W-:-:S13]  /*0c10*/  ISETP.GT.U32.AND P2, PT, R20, R23, PT ;  /* 0x000000171400720c */ /* 0x000fda0003f44070 */
[----:B------:R-:W-:Y:S02]  /*0c20*/  @!P2 IMAD.IADD R23, R23, 0x1, -R20 ;  /* 0x000000011717a824 */ /* 0x000fe400078e0a14 */
[----:B------:R-:W-:Y:S01]  /*0c30*/  @!P2 VIADD R21, R21, 0x1 ;  /* 0x000000011515a836 */ /* 0x000fe20000000000 */
[----:B------:R-:W-:Y:S02]  /*0c40*/  ISETP.NE.AND P2, PT, R14, RZ, PT ;  /* 0x000000ff0e00720c */ /* 0x000fe40003f45270 */
[----:B------:R-:W-:-:S13]  /*0c50*/  ISETP.GE.U32.AND P0, PT, R23, R20, PT ;  /* 0x000000141700720c */ /* 0x000fda0003f06070 */
[----:B------:R-:W-:Y:S01]  /*0c60*/  @P0 VIADD R21, R21, 0x1 ;  /* 0x0000000115150836 */ /* 0x000fe20000000000 */
[----:B--2---:R-:W-:-:S04]  /*0c70*/  IABS R11, R10 ;  /* 0x0000000a000b7213 */ /* 0x004fc80000000000 */
[----:B------:R-:W1:Y:S01]  /*0c80*/  I2F.RP R9, R11 ;  /* 0x0000000b00097306 */ /* 0x000e620000209400 */
[----:B---3--:R-:W-:-:S07]  /*0c90*/  IABS R20, R12 ;  /* 0x0000000c00147213 */ /* 0x008fce0000000000 */
[----:B------:R-:W-:Y:S08]  /*0ca0*/  I2F.RP R23, R20 ;  /* 0x0000001400177306 */ /* 0x000ff00000209400 */
[----:B-1----:R-:W1:Y:S02]  /*0cb0*/  MUFU.RCP R8, R9 ;  /* 0x0000000900087308 */ /* 0x002e640000001000 */
[----:B-1----:R-:W-:-:S06]  /*0cc0*/  IADD3 R8, PT, PT, R8, 0xffffffe, RZ ;  /* 0x0ffffffe08087810 */ /* 0x002fcc0007ffe0ff */
[----:B------:R1:W2:Y:S02]  /*0cd0*/  F2I.FTZ.U32.TRUNC.NTZ R9, R8 ;  /* 0x0000000800097305 */ /* 0x0002a4000021f000 */
[----:B-1----:R-:W-:Y:S01]  /*0ce0*/  MOV R8, RZ ;  /* 0x000000ff00087202 */ /* 0x002fe20000000f00 */
[----:B--2---:R-:W-:-:S04]  /*0cf0*/  IMAD.MOV R22, RZ, RZ, -R9 ;  /* 0x000000ffff167224 */ /* 0x004fc800078e0a09 */
[----:B0-----:R-:W-:Y:S01]  /*0d00*/  IMAD R27, R22, R11, RZ ;  /* 0x0000000b161b7224 */ /* 0x001fe200078e02ff */
[----:B------:R-:W-:-:S03]  /*0d10*/  IABS R22, R10 ;  /* 0x0000000a00167213 */ /* 0x000fc60000000000 */
[----:B------:R-:W-:Y:S01]  /*0d20*/  IMAD.HI.U32 R9, R9, R27, R8 ;  /* 0x0000001b09097227 */ /* 0x000fe200078e0008 */
[----:B------:R-:W-:-:S03]  /*0d30*/  LOP3.LUT R8, R13, R14, RZ, 0x3c, !PT ;  /* 0x0000000e0d087212 */ /* 0x000fc600078e3cff */
[----:B------:R-:W-:Y:S01]  /*0d40*/  IMAD.MOV R27, RZ, RZ, -R22 ;  /* 0x000000ffff1b7224 */ /* 0x000fe200078e0a16 */
[----:B------:R-:W-:Y:S02]  /*0d50*/  ISETP.GE.AND P1, PT, R8, RZ, PT ;  /* 0x000000ff0800720c */ /* 0x000fe40003f26270 */
[----:B------:R-:W0:Y:S11]  /*0d60*/  MUFU.RCP R8, R23 ;  /* 0x0000001700087308 */ /* 0x000e360000001000 */
[----:B------:R-:W-:-:S02]  /*0d70*/  @!P1 IADD3 R21, PT, PT, -R21, RZ, RZ ;  /* 0x000000ff15159210 */ /* 0x000fc40007ffe1ff */
[----:B------:R-:W-:-:S04]  /*0d80*/  @!P2 LOP3.LUT R21, RZ, R14, RZ, 0x33, !PT ;  /* 0x0000000eff15a212 */ /* 0x000fc800078e33ff */
[----:B------:R-:W-:-:S05]  /*0d90*/  IABS R26, R21 ;  /* 0x00000015001a7213 */ /* 0x000fca0000000000 */
[----:B------:R-:W-:-:S04]  /*0da0*/  IMAD.HI.U32 R22, R9, R26, RZ ;  /* 0x0000001a09167227 */ /* 0x000fc800078e00ff */
[----:B------:R-:W-:Y:S02]  /*0db0*/  IMAD R26, R22, R27, R26 ;  /* 0x0000001b161a7224 */ /* 0x000fe400078e021a */
[----:B0-----:R-:W-:Y:S01]  /*0dc0*/  VIADD R9, R8, 0xffffffe ;  /* 0x0ffffffe08097836 */ /* 0x001fe20000000000 */
[----:B------:R-:W-:Y:S02]  /*0dd0*/  LOP3.LUT R8, R21, R10, RZ, 0x3c, !PT ;  /* 0x0000000a15087212 */ /* 0x000fe400078e3cff */
[----:B------:R-:W-:Y:S02]  /*0de0*/  ISETP.GT.U32.AND P2, PT, R11, R26, PT ;  /* 0x0000001a0b00720c */ /* 0x000fe40003f44070 */
[----:B------:R-:W-:Y:S01]  /*0df0*/  ISETP.GE.AND P1, PT, R8, RZ, PT ;  /* 0x000000ff0800720c */ /* 0x000fe20003f26270 */
[----:B------:R-:W0:Y:S01]  /*0e00*/  F2I.FTZ.U32.TRUNC.NTZ R9, R9 ;  /* 0x0000000900097305 */ /* 0x000e22000021f000 */
[----:B------:R-:W-:-:S09]  /*0e10*/  IMAD.MOV.U32 R8, RZ, RZ, RZ ;  /* 0x000000ffff087224 */ /* 0x000fd200078e00ff */
[-C--:B------:R-:W-:Y:S02]  /*0e20*/  @!P2 IADD3 R26, PT, PT, R26, -R11.reuse, RZ ;  /* 0x8000000b1a1aa210 */ /* 0x080fe40007ffe0ff */
[----:B------:R-:W-:Y:S02]  /*0e30*/  @!P2 IADD3 R22, PT, PT, R22, 0x1, RZ ;  /* 0x000000011616a810 */ /* 0x000fe40007ffe0ff */
[----:B------:R-:W-:Y:S01]  /*0e40*/  ISETP.GE.U32.AND P0, PT, R26, R11, PT ;  /* 0x0000000b1a00720c */ /* 0x000fe20003f06070 */
[----:B0-----:R-:W-:Y:S01]  /*0e50*/  IMAD.MOV R11, RZ, RZ, -R9 ;  /* 0x000000ffff0b7224 */ /* 0x001fe200078e0a09 */
[----:B------:R-:W-:-:S03]  /*0e60*/  ISETP.NE.AND P2, PT, R10, RZ, PT ;  /* 0x000000ff0a00720c */ /* 0x000fc60003f45270 */
[----:B------:R-:W-:-:S04]  /*0e70*/  IMAD R11, R11, R20, RZ ;  /* 0x000000140b0b7224 */ /* 0x000fc800078e02ff */
[----:B------:R-:W-:Y:S01]  /*0e80*/  IMAD.HI.U32 R8, R9, R11, R8 ;  /* 0x0000000b09087227 */ /* 0x000fe200078e0008 */
[----:B------:R-:W-:-:S03]  /*0e90*/  IABS R9, R12 ;  /* 0x0000000c00097213 */ /* 0x000fc60000000000 */
[----:B------:R-:W-:Y:S01]  /*0ea0*/  @P0 VIADD R22, R22, 0x1 ;  /* 0x0000000116160836 */ /* 0x000fe20000000000 */
[----:B------:R-:W-:-:S03]  /*0eb0*/  IADD3 R26, PT, PT, RZ, -R9, RZ ;  /* 0x80000009ff1a7210 */ /* 0x000fc60007ffe0ff */
[----:B------:R-:W-:Y:S01]  /*0ec0*/  @!P1 IMAD.MOV R22, RZ, RZ, -R22 ;  /* 0x000000ffff169224 */ /* 0x000fe200078e0a16 */
[----:B------:R-:W-:-:S04]  /*0ed0*/  @!P2 LOP3.LUT R22, RZ, R10, RZ, 0x33, !PT ;  /* 0x0000000aff16a212 */ /* 0x000fc800078e33ff */
[----:B------:R-:W-:-:S05]  /*0ee0*/  IABS R11, R22 ;  /* 0x00000016000b7213 */ /* 0x000fca0000000000 */
[----:B------:R-:W-:Y:S01]  /*0ef0*/  IMAD.HI.U32 R9, R8, R11, RZ ;  /* 0x0000000b08097227 */ /* 0x000fe200078e00ff */
[----:B------:R-:W-:-:S03]  /*0f00*/  LOP3.LUT R8, R22, R12, RZ, 0x3c, !PT ;  /* 0x0000000c16087212 */ /* 0x000fc600078e3cff */
[----:B------:R-:W-:Y:S01]  /*0f10*/  IMAD R11, R9, R26, R11 ;  /* 0x0000001a090b7224 */ /* 0x000fe200078e020b */
[----:B------:R-:W-:Y:S02]  /*0f20*/  ISETP.GE.AND P1, PT, R8, RZ, PT ;  /* 0x000000ff0800720c */ /* 0x000fe40003f26270 */
[----:B------:R-:W-:Y:S02]  /*0f30*/  LEA R8, R4, R1, 0x2 ;  /* 0x0000000104087211 */ /* 0x000fe400078e10ff */
[----:B------:R-:W-:-:S03]  /*0f40*/  ISETP.GT.U32.AND P2, PT, R20, R11, PT ;  /* 0x0000000b1400720c */ /* 0x000fc60003f44070 */
[----:B------:R0:W-:Y:S10]  /*0f50*/  STL [R8], R7 ;  /* 0x0000000708007387 */ /* 0x0001f40000100800 */
[----:B------:R-:W-:-:S02]  /*0f60*/  @!P2 IMAD.IADD R11, R11, 0x1, -R20 ;  /* 0x000000010b0ba824 */ /* 0x000fc400078e0a14 */
[----:B------:R-:W-:Y:S01]  /*0f70*/  @!P2 VIADD R9, R9, 0x1 ;  /* 0x000000010909a836 */ /* 0x000fe20000000000 */
[----:B------:R-:W-:Y:S01]  /*0f80*/  ISETP.NE.AND P2, PT, R12, RZ, PT ;  /* 0x000000ff0c00720c */ /* 0x000fe20003f45270 */
[--C-:B0-----:R-:W-:Y:S01]  /*0f90*/  IMAD R7, R16, 0x4, R1.reuse ;  /* 0x0000000410077824 */ /* 0x101fe200078e0201 */
[----:B------:R-:W-:Y:S01]  /*0fa0*/  ISETP.GE.U32.AND P0, PT, R11, R20, PT ;  /* 0x000000140b00720c */ /* 0x000fe20003f06070 */
[----:B------:R-:W-:Y:S01]  /*0fb0*/  IMAD.MOV R20, RZ, RZ, -R22 ;  /* 0x000000ffff147224 */ /* 0x000fe200078e0a16 */
[----:B------:R-:W-:Y:S01]  /*0fc0*/  IADD3 R11, PT, PT, -R21, RZ, RZ ;  /* 0x000000ff150b7210 */ /* 0x000fe20007ffe1ff */
[----:B------:R-:W-:Y:S02]  /*0fd0*/  IMAD R8, R17, 0x4, R1 ;  /* 0x0000000411087824 */ /* 0x000fe400078e0201 */
[----:B------:R-:W-:-:S08]  /*0fe0*/  IMAD R10, R10, R20, R21 ;  /* 0x000000140a0a7224 */ /* 0x000fd000078e0215 */
[----:B------:R-:W-:Y:S01]  /*0ff0*/  @P0 VIADD R9, R9, 0x1 ;  /* 0x0000000109090836 */ /* 0x000fe20000000000 */
[----:B------:R-:W-:-:S03]  /*1000*/  ISETP.NE.AND P0, PT, R3, 0x8, PT ;  /* 0x000000080300780c */ /* 0x000fc60003f05270 */
[----:B------:R-:W-:Y:S01]  /*1010*/  IMAD.MOV.U32 R4, RZ, RZ, R9 ;  /* 0x000000ffff047224 */ /* 0x000fe200078e0009 */
[----:B------:R-:W-:-:S03]  /*1020*/  IADD3 R9, PT, PT, -R18, RZ, RZ ;  /* 0x000000ff12097210 */ /* 0x000fc60007ffe1ff */
[----:B------:R-:W-:Y:S01]  /*1030*/  @!P1 IMAD.MOV R4, RZ, RZ, -R4 ;  /* 0x000000ffff049224 */ /* 0x000fe200078e0a04 */
[----:B------:R-:W-:Y:S01]  /*1040*/  @!P2 LOP3.LUT R4, RZ, R12, RZ, 0x33, !PT ;  /* 0x0000000cff04a212 */ /* 0x000fe200078e33ff */
[----:B------:R-:W-:Y:S02]  /*1050*/  IMAD R5, R5, R9, R24 ;  /* 0x0000000905057224 */ /* 0x000fe400078e0218 */
[--C-:B------:R-:W-:Y:S02]  /*1060*/  IMAD.MOV R9, RZ, RZ, -R13.reuse ;  /* 0x000000ffff097224 */ /* 0x100fe400078e0a0d */
[----:B------:R-:W-:Y:S01]  /*1070*/  IMAD.MOV R23, RZ, RZ, -R4 ;  /* 0x000000ffff177224 */ /* 0x000fe200078e0a04 */
[----:B------:R0:W-:Y:S01]  /*1080*/  STL [R6], R5 ;  /* 0x0000000506007387 */ /* 0x0001e20000100800 */
[----:B------:R-:W-:Y:S02]  /*1090*/  IMAD R18, R19, R9, R18 ;  /* 0x0000000913127224 */ /* 0x000fe400078e0212 */
[----:B------:R-:W-:-:S02]  /*10a0*/  IMAD R13, R14, R11, R13 ;  /* 0x0000000b0e0d7224 */ /* 0x000fc400078e020d */
[----:B------:R-:W-:Y:S01]  /*10b0*/  IMAD R12, R12, R23, R22 ;  /* 0x000000170c0c7224 */ /* 0x000fe200078e0216 */
[----:B------:R0:W-:Y:S01]  /*10c0*/  STL [R7], R18 ;  /* 0x0000001207007387 */ /* 0x0001e20000100800 */
[----:B------:R-:W-:-:S03]  /*10d0*/  IMAD R9, R25, 0x4, R1 ;  /* 0x0000000419097824 */ /* 0x000fc600078e0201 */
[----:B------:R0:W-:Y:S04]  /*10e0*/  STL [R8], R13 ;  /* 0x0000000d08007387 */ /* 0x0001e80000100800 */
[----:B------:R0:W-:Y:S04]  /*10f0*/  STL [R15], R10 ;  /* 0x0000000a0f007387 */ /* 0x0001e80000100800 */
[----:B------:R0:W-:Y:S01]  /*1100*/  STL [R9], R12 ;  /* 0x0000000c09007387 */ /* 0x0001e20000100800 */
[----:B------:R-:W-:Y:S05]  /*1110*/  @!P0 BRA `(.L_x_1) ;  /* 0x00000010000c8947 */ /* 0x000fea0003800000 */
[----:B0-----:R-:W0:Y:S01]  /*1120*/  LDC.64 R12, c[0x0][0x398] ;  /* 0x0000e600ff0c7b82 */ /* 0x001e220000000a00 */
[----:B------:R-:W-:-:S05]  /*1130*/  UMOV UR4, 0x8 ;  /* 0x0000000800047882 */ /* 0x000fca0000000000 */
.L_x_2:
[----:B------:R-:W-:-:S04]  /*1140*/  VIADD R11, R25, 0xffffffff ;  /* 0xffffffff190b7836 */ /* 0x000fc80000000000 */
[----:B0-----:R-:W-:-:S06]  /*1150*/  IMAD.WIDE.U32 R18, R11, 0x4, R12 ;  /* 0x000000040b127825 */ /* 0x001fcc00078e000c */
[----:B------:R-:W2:Y:S01]  /*1160*/  LDG.E R19, desc[UR8][R18.64] ;  /* 0x0000000812137981 */ /* 0x000ea2000c1e1900 */
[----:B------:R-:W-:-:S05]  /*1170*/  IADD3 R6, PT, PT, R25, -0x2, RZ ;  /* 0xfffffffe19067810 */ /* 0x000fca0007ffe0ff */
[----:B------:R-:W-:-:S05]  /*1180*/  IMAD.WIDE.U32 R14, R6, 0x4, R12 ;  /* 0x00000004060e7825 */ /* 0x000fca00078e000c */
[----:B------:R-:W3:Y:S01]  /*1190*/  LDG.E R7, desc[UR8][R14.64] ;  /* 0x000000080e077981 */ /* 0x000ee2000c1e1900 */
[----:B------:R-:W-:-:S04]  /*11a0*/  VIADD R10, R25, 0xfffffffd ;  /* 0xfffffffd190a7836 */ /* 0x000fc80000000000 */
[----:B------:R-:W-:-:S05]  /*11b0*/  IMAD.WIDE.U32 R20, R10, 0x4, R12 ;  /* 0x000000040a147825 */ /* 0x000fca00078e000c */
[----:B------:R3:W4:Y:S01]  /*11c0*/  LDG.E R9, desc[UR8][R20.64] ;  /* 0x0000000814097981 */ /* 0x000722000c1e1900 */
[----:B------:R-:W-:-:S04]  /*11d0*/  VIADD R8, R25, 0xfffffffc ;  /* 0xfffffffc19087836 */ /* 0x000fc80000000000 */
[----:B------:R-:W-:-:S05]  /*11e0*/  IMAD.WIDE.U32 R16, R8, 0x4, R12 ;  /* 0x0000000408107825 */ /* 0x000fca00078e000c */
[----:B------:R0:W5:Y:S01]  /*11f0*/  LDG.E R5, desc[UR8][R16.64] ;  /* 0x0000000810057981 */ /* 0x000162000c1e1900 */
[----:B------:R-:W-:Y:S02]  /*1200*/  IABS R23, R4 ;  /* 0x0000000400177213 */ /* 0x000fe40000000000 */
[----:B--2---:R-:W-:-:S04]  /*1210*/  IABS R18, R19 ;  /* 0x0000001300127213 */ /* 0x004fc80000000000 */
[----:B------:R-:W1:Y:S01]  /*1220*/  I2F.RP R22, R18 ;  /* 0x0000001200167306 */ /* 0x000e620000209400 */
[----:B---3--:R-:W-:-:S07]  /*1230*/  IABS R20, R7 ;  /* 0x0000000700147213 */ /* 0x008fce0000000000 */
[----:B0-----:R-:W0:Y:S08]  /*1240*/  I2F.RP R16, R20 ;  /* 0x0000001400107306 */ /* 0x001e300000209400 */
[----:B-1----:R-:W1:Y:S08]  /*1250*/  MUFU.RCP R22, R22 ;  /* 0x0000001600167308 */ /* 0x002e700000001000 */
[----:B0-----:R-:W-:Y:S01]  /*1260*/  MUFU.RCP R16, R16 ;  /* 0x0000001000107308 */ /* 0x001fe20000001000 */
[----:B-1----:R-:W-:-:S02]  /*1270*/  IADD3 R14, PT, PT, R22, 0xffffffe, RZ ;  /* 0x0ffffffe160e7810 */ /* 0x002fc40007ffe0ff */
[----:B----4-:R-:W-:-:S05]  /*1280*/  IABS R22, R9 ;  /* 0x0000000900167213 */ /* 0x010fca0000000000 */
[----:B------:R0:W1:Y:S02]  /*1290*/  F2I.FTZ.U32.TRUNC.NTZ R15, R14 ;  /* 0x0000000e000f7305 */ /* 0x000064000021f000 */
[----:B0-----:R-:W-:Y:S02]  /*12a0*/  IMAD.MOV.U32 R14, RZ, RZ, RZ ;  /* 0x000000ffff0e7224 */ /* 0x001fe400078e00ff */
[----:B-1----:R-:W-:-:S04]  /*12b0*/  IMAD.MOV R21, RZ, RZ, -R15 ;  /* 0x000000ffff157224 */ /* 0x002fc800078e0a0f */
[----:B------:R-:W-:Y:S01]  /*12c0*/  IMAD R17, R21, R18, RZ ;  /* 0x0000001215117224 */ /* 0x000fe200078e02ff */
[----:B------:R-:W-:-:S03]  /*12d0*/  IABS R21, R19 ;  /* 0x0000001300157213 */ /* 0x000fc60000000000 */
[----:B------:R-:W-:Y:S01]  /*12e0*/  IMAD.HI.U32 R15, R15, R17, R14 ;  /* 0x000000110f0f7227 */ /* 0x000fe200078e000e */
[----:B------:R-:W-:-:S03]  /*12f0*/  MOV R17, R23 ;  /* 0x0000001700117202 */ /* 0x000fc60000000f00 */
[----:B------:R-:W-:Y:S02]  /*1300*/  IMAD.MOV R21, RZ, RZ, -R21 ;  /* 0x000000ffff157224 */ /* 0x000fe400078e0a15 */
[----:B------:R-:W-:-:S04]  /*1310*/  IMAD.HI.U32 R14, R15, R17, RZ ;  /* 0x000000110f0e7227 */ /* 0x000fc800078e00ff */
[----:B------:R-:W-:Y:S01]  /*1320*/  IMAD R17, R14, R21, R17 ;  /* 0x000000150e117224 */ /* 0x000fe200078e0211 */
[----:B-----5:R-:W-:Y:S01]  /*1330*/  IABS R21, R5 ;  /* 0x0000000500157213 */ /* 0x020fe20000000000 */
[----:B------:R-:W-:Y:S02]  /*1340*/  VIADD R15, R16, 0xffffffe ;  /* 0x0ffffffe100f7836 */ /* 0x000fe40000000000 */
[----:B------:R-:W0:Y:S01]  /*1350*/  I2F.RP R16, R22 ;  /* 0x0000001600107306 */ /* 0x000e220000209400 */
[----:B------:R-:W-:-:S07]  /*1360*/  ISETP.GT.U32.AND P2, PT, R18, R17, PT ;  /* 0x000000111200720c */ /* 0x000fce0003f44070 */
[----:B------:R-:W1:Y:S06]  /*1370*/  F2I.FTZ.U32.TRUNC.NTZ R15, R15 ;  /* 0x0000000f000f7305 */ /* 0x000e6c000021f000 */
[-C--:B------:R-:W-:Y:S01]  /*1380*/  @!P2 IADD3 R17, PT, PT, R17, -R18.reuse, RZ ;  /* 0x800000121111a210 */ /* 0x080fe20007ffe0ff */
[----:B------:R-:W-:Y:S01]  /*1390*/  @!P2 VIADD R14, R14, 0x1 ;  /* 0x000000010e0ea836 */ /* 0x000fe20000000000 */
[----:B------:R-:W-:Y:S01]  /*13a0*/  ISETP.NE.AND P2, PT, R19, RZ, PT ;  /* 0x000000ff1300720c */ /* 0x000fe20003f45270 */
[----:B0-----:R-:W0:Y:S01]  /*13b0*/  MUFU.RCP R16, R16 ;  /* 0x0000001000107308 */ /* 0x001e220000001000 */
[----:B------:R-:W-:-:S02]  /*13c0*/  ISETP.GE.U32.AND P0, PT, R17, R18, PT ;  /* 0x000000121100720c */ /* 0x000fc40003f06070 */
[----:B------:R-:W-:-:S04]  /*13d0*/  LOP3.LUT R17, R4, R19, RZ, 0x3c, !PT ;  /* 0x0000001304117212 */ /* 0x000fc800078e3cff */
[----:B------:R-:W-:Y:S02]  /*13e0*/  ISETP.GE.AND P1, PT, R17, RZ, PT ;  /* 0x000000ff1100720c */ /* 0x000fe40003f26270 */
[----:B-1----:R-:W-:-:S05]  /*13f0*/  IADD3 R17, PT, PT, RZ, -R15, RZ ;  /* 0x8000000fff117210 */ /* 0x002fca0007ffe0ff */
[----:B------:R-:W-:Y:S02]  /*1400*/  @P0 VIADD R14, R14, 0x1 ;  /* 0x000000010e0e0836 */ /* 0x000fe40000000000 */
[----:B------:R-:W-:Y:S02]  /*1410*/  IMAD R17, R17, R20, RZ ;  /* 0x0000001411117224 */ /* 0x000fe400078e02ff */
[----:B------:R-:W-:Y:S02]  /*1420*/  IMAD.MOV.U32 R18, RZ, RZ, R14 ;  /* 0x000000ffff127224 */ /* 0x000fe400078e000e */
[----:B------:R-:W-:Y:S02]  /*1430*/  HFMA2 R14, -RZ, RZ, 0, 0 ;  /* 0x00000000ff0e7431 */ /* 0x000fe400000001ff */
[----:B------:R-:W-:Y:S01]  /*1440*/  @!P1 IMAD.MOV R18, RZ, RZ, -R18 ;  /* 0x000000ffff129224 */ /* 0x000fe200078e0a12 */
[----:B------:R-:W-:-:S04]  /*1450*/  @!P2 LOP3.LUT R18, RZ, R19, RZ, 0x33, !PT ;  /* 0x00000013ff12a212 */ /* 0x000fc800078e33ff */
[----:B------:R-:W-:Y:S01]  /*1460*/  IABS R23, R18 ;  /* 0x0000001200177213 */ /* 0x000fe20000000000 */
[----:B------:R-:W-:Y:S01]  /*1470*/  IMAD.HI.U32 R14, R15, R17, R14 ;  /* 0x000000110f0e7227 */ /* 0x000fe200078e000e */
[----:B------:R-:W-:Y:S01]  /*1480*/  IABS R15, R7 ;  /* 0x00000007000f7213 */ /* 0x000fe20000000000 */
[----:B------:R-:W1:Y:S04]  /*1490*/  I2F.RP R17, R21 ;  /* 0x0000001500117306 */ /* 0x000e680000209400 */
[----:B------:R-:W-:Y:S02]  /*14a0*/  IMAD.MOV R15, RZ, RZ, -R15 ;  /* 0x000000ffff0f7224 */ /* 0x000fe400078e0a0f */
[----:B------:R-:W-:-:S04]  /*14b0*/  IMAD.HI.U32 R14, R14, R23, RZ ;  /* 0x000000170e0e7227 */ /* 0x000fc800078e00ff */
[----:B------:R-:W-:Y:S02]  /*14c0*/  IMAD R23, R14, R15, R23 ;  /* 0x0000000f0e177224 */ /* 0x000fe400078e0217 */
[----:B0-----:R-:W-:Y:S01]  /*14d0*/  VIADD R15, R16, 0xffffffe ;  /* 0x0ffffffe100f7836 */ /* 0x001fe20000000000 */
[----:B------:R-:W-:Y:S02]  /*14e0*/  LOP3.LUT R16, R18, R7, RZ, 0x3c, !PT ;  /* 0x0000000712107212 */ /* 0x000fe400078e3cff */
[----:B------:R-:W-:Y:S01]  /*14f0*/  ISETP.GT.U32.AND P2, PT, R20, R23, PT ;  /* 0x000000171400720c */ /* 0x000fe20003f44070 */
[----:B-1----:R-:W0:Y:S01]  /*1500*/  MUFU.RCP R17, R17 ;  /* 0x0000001100117308 */ /* 0x002e220000001000 */
[----:B------:R-:W-:-:S07]  /*1510*/  ISETP.GE.AND P1, PT, R16, RZ, PT ;  /* 0x000000ff1000720c */ /* 0x000fce0003f26270 */
[----:B------:R-:W1:Y:S04]  /*1520*/  F2I.FTZ.U32.TRUNC.NTZ R15, R15 ;  /* 0x0000000f000f7305 */ /* 0x000e68000021f000 */
[-C--:B------:R-:W-:Y:S01]  /*1530*/  @!P2 IADD3 R23, PT, PT, R23, -R20.reuse, RZ ;  /* 0x800000141717a210 */ /* 0x080fe20007ffe0ff */
[----:B------:R-:W-:Y:S01]  /*1540*/  @!P2 VIADD R14, R14, 0x1 ;  /* 0x000000010e0ea836 */ /* 0x000fe20000000000 */
[----:B------:R-:W-:Y:S02]  /*1550*/  ISETP.NE.AND P2, PT, R7, RZ, PT ;  /* 0x000000ff0700720c */ /* 0x000fe40003f45270 */
[----:B------:R-:W-:Y:S01]  /*1560*/  ISETP.GE.U32.AND P0, PT, R23, R20, PT ;  /* 0x000000141700720c */ /* 0x000fe20003f06070 */
[----:B0-----:R-:W-:-:S04]  /*1570*/  VIADD R16, R17, 0xffffffe ;  /* 0x0ffffffe11107836 */ /* 0x001fc80000000000 */
[----:B------:R-:W0:Y:S01]  /*1580*/  F2I.FTZ.U32.TRUNC.NTZ R17, R16 ;  /* 0x0000001000117305 */ /* 0x000e22000021f000 */
[----:B-1----:R-:W-:-:S04]  /*1590*/  IMAD.MOV R23, RZ, RZ, -R15 ;  /* 0x000000ffff177224 */ /* 0x002fc800078e0a0f */
[----:B------:R-:W-:-:S03]  /*15a0*/  IMAD R23, R23, R22, RZ ;  /* 0x0000001617177224 */ /* 0x000fc600078e02ff */
[----:B------:R-:W-:-:S05]  /*15b0*/  @P0 IADD3 R14, PT, PT, R14, 0x1, RZ ;  /* 0x000000010e0e0810 */ /* 0x000fca0007ffe0ff */
[----:B------:R-:W-:Y:S02]  /*15c0*/  IMAD.MOV.U32 R20, RZ, RZ, R14 ;  /* 0x000000ffff147224 */ /* 0x000fe400078e000e */
[----:B------:R-:W-:Y:S02]  /*15d0*/  IMAD.MOV.U32 R14, RZ, RZ, RZ ;  /* 0x000000ffff0e7224 */ /* 0x000fe400078e00ff */
[----:B0-----:R-:W-:Y:S01]  /*15e0*/  IMAD.MOV R24, RZ, RZ, -R17 ;  /* 0x000000ffff187224 */ /* 0x001fe200078e0a11 */
[----:B------:R-:W-:Y:S01]  /*15f0*/  @!P1 IADD3 R20, PT, PT, -R20, RZ, RZ ;  /* 0x000000ff14149210 */ /* 0x000fe20007ffe1ff */
[----:B------:R-:W-:Y:S01]  /*1600*/  IMAD.HI.U32 R14, R15, R23, R14 ;  /* 0x000000170f0e7227 */ /* 0x000fe200078e000e */
[----:B------:R-:W-:Y:S02]  /*1610*/  @!P2 LOP3.LUT R20, RZ, R7, RZ, 0x33, !PT ;  /* 0x00000007ff14a212 */ /* 0x000fe400078e33ff */
[----:B------:R-:W-:Y:S02]  /*1620*/  IABS R15, R9 ;  /* 0x00000009000f7213 */ /* 0x000fe40000000000 */
[----:B------:R-:W-:-:S02]  /*1630*/  IABS R27, R20 ;  /* 0x00000014001b7213 */ /* 0x000fc40000000000 */
[----:B------:R-:W-:Y:S01]  /*1640*/  IADD3 R16, PT, PT, RZ, -R15, RZ ;  /* 0x8000000fff107210 */ /* 0x000fe20007ffe0ff */
[----:B------:R-:W-:Y:S02]  /*1650*/  IMAD R15, R24, R21, RZ ;  /* 0x00000015180f7224 */ /* 0x000fe400078e02ff */
[----:B------:R-:W-:-:S04]  /*1660*/  IMAD.HI.U32 R23, R14, R27, RZ ;  /* 0x0000001b0e177227 */ /* 0x000fc800078e00ff */
[----:B------:R-:W-:Y:S02]  /*1670*/  IMAD R27, R23, R16, R27 ;  /* 0x00000010171b7224 */ /* 0x000fe400078e021b */
[----:B------:R-:W-:-:S04]  /*1680*/  IMAD.MOV.U32 R16, RZ, RZ, RZ ;  /* 0x000000ffff107224 */ /* 0x000fc800078e00ff */
[----:B------:R-:W-:-:S04]  /*1690*/  IMAD.HI.U32 R24, R17, R15, R16 ;  /* 0x0000000f11187227 */ /* 0x000fc800078e0010 */
[----:B------:R-:W-:-:S04]  /*16a0*/  VIADD R16, R25, 0xfffffffb ;  /* 0xfffffffb19107836 */ /* 0x000fc80000000000 */
[----:B------:R-:W-:-:S05]  /*16b0*/  IMAD.WIDE.U32 R14, R16, 0x4, R12 ;  /* 0x00000004100e7825 */ /* 0x000fca00078e000c */
[----:B------:R-:W2:Y:S01]  /*16c0*/  LDG.E R17, desc[UR8][R14.64] ;  /* 0x000000080e117981 */ /* 0x000ea2000c1e1900 */
[----:B------:R-:W-:-:S13]  /*16d0*/  ISETP.GT.U32.AND P2, PT, R22, R27, PT ;  /* 0x0000001b1600720c */ /* 0x000fda0003f44070 */
[-C--:B------:R-:W-:Y:S01]  /*16e0*/  @!P2 IADD3 R27, PT, PT, R27, -R22.reuse, RZ ;  /* 0x800000161b1ba210 */ /* 0x080fe20007ffe0ff */
[----:B------:R-:W-:Y:S01]  /*16f0*/  @!P2 VIADD R23, R23, 0x1 ;  /* 0x000000011717a836 */ /* 0x000fe20000000000 */
[----:B------:R-:W-:Y:S02]  /*1700*/  ISETP.NE.AND P2, PT, R9, RZ, PT ;  /* 0x000000ff0900720c */ /* 0x000fe40003f45270 */
[----:B------:R-:W-:Y:S01]  /*1710*/  ISETP.GE.U32.AND P0, PT, R27, R22, PT ;  /* 0x000000161b00720c */ /* 0x000fe20003f06070 */
[----:B------:R-:W-:-:S04]  /*1720*/  IMAD.MOV R27, RZ, RZ, -R18 ;  /* 0x000000ffff1b7224 */ /* 0x000fc800078e0a12 */
[----:B------:R-:W-:Y:S01]  /*1730*/  IMAD R19, R19, R27, R4 ;  /* 0x0000001b13137224 */ /* 0x000fe200078e0204 */
[----:B------:R-:W-:-:S04]  /*1740*/  LOP3.LUT R4, R20, R9, RZ, 0x3c, !PT ;  /* 0x0000000914047212 */ /* 0x000fc800078e3cff */
[----:B------:R-:W-:Y:S02]  /*1750*/  ISETP.GE.AND P1, PT, R4, RZ, PT ;  /* 0x000000ff0400720c */ /* 0x000fe40003f26270 */
[----:B------:R-:W-:Y:S01]  /*1760*/  LEA R4, R11, R1, 0x2 ;  /* 0x000000010b047211 */ /* 0x000fe200078e10ff */
[----:B------:R-:W-:-:S04]  /*1770*/  @P0 VIADD R23, R23, 0x1 ;  /* 0x0000000117170836 */ /* 0x000fc80000000000 */
[----:B------:R0:W-:Y:S06]  /*1780*/  STL [R4], R19 ;  /* 0x0000001304007387 */ /* 0x0001ec0000100800 */
[----:B------:R-:W-:Y:S01]  /*1790*/  @!P1 IMAD.MOV R23, RZ, RZ, -R23 ;  /* 0x000000ffff179224 */ /* 0x000fe200078e0a17 */
[----:B------:R-:W-:Y:S01]  /*17a0*/  @!P2 LOP3.LUT R23, RZ, R9, RZ, 0x33, !PT ;  /* 0x00000009ff17a212 */ /* 0x000fe200078e33ff */
[----:B0-----:R-:W-:-:S03]  /*17b0*/  VIADD R4, R25, 0xfffffffa ;  /* 0xfffffffa19047836 */ /* 0x001fc60000000000 */
[----:B------:R-:W-:-:S05]  /*17c0*/  IABS R11, R23 ;  /* 0x00000017000b7213 */ /* 0x000fca0000000000 */
[----:B------:R-:W-:Y:S01]  /*17d0*/  IMAD.HI.U32 R24, R24, R11, RZ ;  /* 0x0000000b18187227 */ /* 0x000fe200078e00ff */
[----:B--2---:R-:W-:-:S04]  /*17e0*/  IABS R22, R17 ;  /* 0x0000001100167213 */ /* 0x004fc80000000000 */
[----:B------:R-:W0:Y:S08]  /*17f0*/  I2F.RP R26, R22 ;  /* 0x00000016001a7306 */ /* 0x000e300000209400 */
[----:B0-----:R-:W0:Y:S02]  /*1800*/  MUFU.RCP R26, R26 ;  /* 0x0000001a001a7308 */ /* 0x001e240000001000 */
[----:B0-----:R-:W-:-:S02]  /*1810*/  IADD3 R14, PT, PT, R26, 0xffffffe, RZ ;  /* 0x0ffffffe1a0e7810 */ /* 0x001fc40007ffe0ff */
[----:B------:R-:W-:-:S04]  /*1820*/  IABS R26, R5 ;  /* 0x00000005001a7213 */ /* 0x000fc80000000000 */
[----:B------:R0:W1:Y:S01]  /*1830*/  F2I.FTZ.U32.TRUNC.NTZ R15, R14 ;  /* 0x0000000e000f7305 */ /* 0x000062000021f000 */
[----:B------:R-:W-:-:S04]  /*1840*/  IMAD.MOV R26, RZ, RZ, -R26 ;  /* 0x000000ffff1a7224 */ /* 0x000fc800078e0a1a */
[----:B------:R-:W-:Y:S01]  /*1850*/  IMAD R26, R24, R26, R11 ;  /* 0x0000001a181a7224 */ /* 0x000fe200078e020b */
[----:B0-----:R-:W-:Y:S01]  /*1860*/  MOV R14, RZ ;  /* 0x000000ff000e7202 */ /* 0x001fe20000000f00 */
[----:B-1----:R-:W-:-:S04]  /*1870*/  IMAD.MOV R27, RZ, RZ, -R15 ;  /* 0x000000ffff1b7224 */ /* 0x002fc800078e0a0f */
[----:B------:R-:W-:-:S04]  /*1880*/  IMAD R27, R27, R22, RZ ;  /* 0x000000161b1b7224 */ /* 0x000fc800078e02ff */
[----:B------:R-:W-:-:S04]  /*1890*/  IMAD.HI.U32 R19, R15, R27, R14 ;  /* 0x0000001b0f137227 */ /* 0x000fc800078e000e */
[----:B------:R-:W-:-:S06]  /*18a0*/  IMAD.WIDE.U32 R14, R4, 0x4, R12 ;  /* 0x00000004040e7825 */ /* 0x000fcc00078e000c */
[----:B------:R0:W2:Y:S01]  /*18b0*/  LDG.E R14, desc[UR8][R14.64] ;  /* 0x000000080e0e7981 */ /* 0x0000a2000c1e1900 */
[----:B------:R-:W-:Y:S01]  /*18c0*/  ISETP.GT.U32.AND P2, PT, R21, R26, PT ;  /* 0x0000001a1500720c */ /* 0x000fe20003f44070 */
[----:B0-----:R-:W-:-:S12]  /*18d0*/  IMAD R15, R6, 0x4, R1 ;  /* 0x00000004060f7824 */ /* 0x001fd800078e0201 */
[----:B------:R-:W-:Y:S02]  /*18e0*/  @!P2 IMAD.IADD R26, R26, 0x1, -R21 ;  /* 0x000000011a1aa824 */ /* 0x000fe400078e0a15 */
[----:B------:R-:W-:Y:S01]  /*18f0*/  @!P2 VIADD R24, R24, 0x1 ;  /* 0x000000011818a836 */ /* 0x000fe20000000000 */
[----:B------:R-:W-:Y:S02]  /*1900*/  ISETP.NE.AND P2, PT, R5, RZ, PT ;  /* 0x000000ff0500720c */ /* 0x000fe40003f45270 */
[----:B------:R-:W-:Y:S02]  /*1910*/  ISETP.GE.U32.AND P0, PT, R26, R21, PT ;  /* 0x000000151a00720c */ /* 0x000fe40003f06070 */
[----:B------:R-:W-:-:S05]  /*1920*/  IADD3 R26, PT, PT, -R20, RZ, RZ ;  /* 0x000000ff141a7210 */ /* 0x000fca0007ffe1ff */
[----:B------:R-:W-:Y:S01]  /*1930*/  IMAD R18, R7, R26, R18 ;  /* 0x0000001a07127224 */ /* 0x000fe200078e0212 */
[----:B------:R-:W-:-:S04]  /*1940*/  LOP3.LUT R7, R23, R5, RZ, 0x3c, !PT ;  /* 0x0000000517077212 */ /* 0x000fc800078e3cff */
[----:B------:R-:W-:Y:S01]  /*1950*/  ISETP.GE.AND P1, PT, R7, RZ, PT ;  /* 0x000000ff0700720c */ /* 0x000fe20003f26270 */
[----:B------:R0:W-:Y:S01]  /*1960*/  STL [R15], R18 ;  /* 0x000000120f007387 */ /* 0x0001e20000100800 */
[----:B------:R-:W-:Y:S02]  /*1970*/  @P0 IADD3 R24, PT, PT, R24, 0x1, RZ ;  /* 0x0000000118180810 */ /* 0x000fe40007ffe0ff */
[----:B0-----:R-:W-:-:S09]  /*1980*/  IADD3 R15, PT, PT, R25, -0x7, RZ ;  /* 0xfffffff9190f7810 */ /* 0x001fd20007ffe0ff */
[----:B------:R-:W-:Y:S01]  /*1990*/  @!P1 IMAD.MOV R24, RZ, RZ, -R24 ;  /* 0x000000ffff189224 */ /* 0x000fe200078e0a18 */
[----:B------:R-:W-:-:S04]  /*19a0*/  @!P2 LOP3.LUT R24, RZ, R5, RZ, 0x33, !PT ;  /* 0x00000005ff18a212 */ /* 0x000fc800078e33ff */
[----:B------:R-:W-:-:S05]  /*19b0*/  IABS R6, R24 ;  /* 0x0000001800067213 */ /* 0x000fca0000000000 */
[----:B------:R-:W-:Y:S01]  /*19c0*/  IMAD.HI.U32 R27, R19, R6, RZ ;  /* 0x00000006131b7227 */ /* 0x000fe200078e00ff */
[----:B--2---:R-:W-:-:S04]  /*19d0*/  IABS R11, R14 ;  /* 0x0000000e000b7213 */ /* 0x004fc80000000000 */
[----:B------:R-:W0:Y:S08]  /*19e0*/  I2F.RP R21, R11 ;  /* 0x0000000b00157306 */ /* 0x000e300000209400 */
[----:B0-----:R-:W0:Y:S02]  /*19f0*/  MUFU.RCP R21, R21 ;  /* 0x0000001500157308 */ /* 0x001e240000001000 */
[----:B0-----:R-:W-:Y:S01]  /*1a00*/  VIADD R7, R21, 0xffffffe ;  /* 0x0ffffffe15077836 */ /* 0x001fe20000000000 */
[----:B------:R-:W-:-:S05]  /*1a10*/  IABS R21, R17 ;  /* 0x0000001100157213 */ /* 0x000fca0000000000 */
[----:B------:R-:W0:Y:S01]  /*1a20*/  F2I.FTZ.U32.TRUNC.NTZ R7, R7 ;  /* 0x0000000700077305 */ /* 0x000e22000021f000 */
[----:B------:R-:W-:-:S04]  /*1a30*/  IMAD.MOV R21, RZ, RZ, -R21 ;  /* 0x000000ffff157224 */ /* 0x000fc800078e0a15 */
[----:B------:R-:W-:Y:S02]  /*1a40*/  IMAD R19, R27, R21, R6 ;  /* 0x000000151b137224 */ /* 0x000fe400078e0206 */
[----:B------:R-:W-:Y:S01]  /*1a50*/  IMAD.MOV.U32 R6, RZ, RZ, RZ ;  /* 0x000000ffff067224 */ /* 0x000fe200078e00ff */
[----:B0-----:R-:W-:-:S05]  /*1a60*/  IADD3 R26, PT, PT, RZ, -R7, RZ ;  /* 0x80000007ff1a7210 */ /* 0x001fca0007ffe0ff */
[----:B------:R-:W-:-:S04]  /*1a70*/  IMAD R29, R26, R11, RZ ;  /* 0x0000000b1a1d7224 */ /* 0x000fc800078e02ff */
[----:B------:R-:W-:-:S04]  /*1a80*/  IMAD.HI.U32 R18, R7, R29, R6 ;  /* 0x0000001d07127227 */ /* 0x000fc800078e0006 */
[----:B------:R-:W-:-:S05]  /*1a90*/  IMAD.WIDE.U32 R6, R15, 0x4, R12 ;  /* 0x000000040f067825 */ /* 0x000fca00078e000c */
[----:B------:R0:W2:Y:S01]  /*1aa0*/  LDG.E R21, desc[UR8][R6.64] ;  /* 0x0000000806157981 */ /* 0x0000a2000c1e1900 */
[----:B------:R-:W-:Y:S02]  /*1ab0*/  ISETP.GT.U32.AND P2, PT, R22, R19, PT ;  /* 0x000000131600720c */ /* 0x000fe40003f44070 */
[----:B------:R-:W-:-:S11]  /*1ac0*/  IADD3 R25, PT, PT, R25, -0x8, RZ ;  /* 0xfffffff819197810 */ /* 0x000fd60007ffe0ff */
[----:B------:R-:W-:Y:S01]  /*1ad0*/  @!P2 IMAD.IADD R19, R19, 0x1, -R22 ;  /* 0x000000011313a824 */ /* 0x000fe200078e0a16 */
[----:B------:R-:W-:Y:S02]  /*1ae0*/  @!P2 IADD3 R27, PT, PT, R27, 0x1, RZ ;  /* 0x000000011b1ba810 */ /* 0x000fe40007ffe0ff */
        /* <DEDUP_REMOVED lines=8> */
[----:B------:R-:W-:-:S10]  /*1b70*/  @P0 VIADD R27, R27, 0x1 ;  /* 0x000000011b1b0836 */ /* 0x000fd40000000000 */
[----:B------:R-:W-:Y:S01]  /*1b80*/  @!P1 IMAD.MOV R27, RZ, RZ, -R27 ;  /* 0x000000ffff1b9224 */ /* 0x000fe200078e0a1b */
[----:B------:R-:W-:-:S04]  /*1b90*/  @!P2 LOP3.LUT R27, RZ, R17, RZ, 0x33, !PT ;  /* 0x00000011ff1ba212 */ /* 0x000fc800078e33ff */
[----:B0-----:R-:W-:-:S05]  /*1ba0*/  IABS R7, R27 ;  /* 0x0000001b00077213 */ /* 0x001fca0000000000 */
[----:B------:R-:W-:-:S04]  /*1bb0*/  IMAD.HI.U32 R22, R18, R7, RZ ;  /* 0x0000000712167227 */ /* 0x000fc800078e00ff */
[----:B------:R-:W-:-:S05]  /*1bc0*/  IMAD R18, R22, R26, R7 ;  /* 0x0000001a16127224 */ /* 0x000fca00078e0207 */
[----:B------:R-:W-:-:S13]  /*1bd0*/  ISETP.GT.U32.AND P2, PT, R11, R18, PT ;  /* 0x000000120b00720c */ /* 0x000fda0003f44070 */
[----:B------:R-:W-:Y:S02]  /*1be0*/  @!P2 IMAD.IADD R18, R18, 0x1, -R11 ;  /* 0x000000011212a824 */ /* 0x000fe400078e0a0b */
[----:B------:R-:W-:Y:S01]  /*1bf0*/  @!P2 VIADD R22, R22, 0x1 ;  /* 0x000000011616a836 */ /* 0x000fe20000000000 */
[----:B------:R-:W-:Y:S02]  /*1c00*/  ISETP.NE.AND P2, PT, R14, RZ, PT ;  /* 0x000000ff0e00720c */ /* 0x000fe40003f45270 */
[----:B------:R-:W-:-:S13]  /*1c10*/  ISETP.GE.U32.AND P0, PT, R18, R11, PT ;  /* 0x0000000b1200720c */ /* 0x000fda0003f06070 */
[----:B------:R-:W-:Y:S02]  /*1c20*/  @P0 IADD3 R22, PT, PT, R22, 0x1, RZ ;  /* 0x0000000116160810 */ /* 0x000fe40007ffe0ff */
[----:B--2---:R-:W-:-:S04]  /*1c30*/  IABS R20, R21 ;  /* 0x0000001500147213 */ /* 0x004fc80000000000 */
[----:B------:R-:W0:Y:S08]  /*1c40*/  I2F.RP R19, R20 ;  /* 0x0000001400137306 */ /* 0x000e300000209400 */
[----:B0-----:R0:W1:Y:S02]  /*1c50*/  MUFU.RCP R6, R19 ;  /* 0x0000001300067308 */ /* 0x0010640000001000 */
[----:B0-----:R-:W-:-:S06]  /*1c60*/  IMAD.WIDE.U32 R18, R25, 0x4, R12 ;  /* 0x0000000419127825 */ /* 0x001fcc00078e000c */
[----:B------:R0:W2:Y:S01]  /*1c70*/  LDG.E R18, desc[UR8][R18.64] ;  /* 0x0000000812127981 */ /* 0x0000a2000c1e1900 */
[----:B-1----:R-:W-:Y:S01]  /*1c80*/  VIADD R7, R6, 0xffffffe ;  /* 0x0ffffffe06077836 */ /* 0x002fe20000000000 */
[----:B------:R-:W-:-:S04]  /*1c90*/  LOP3.LUT R6, R27, R14, RZ, 0x3c, !PT ;  /* 0x0000000e1b067212 */ /* 0x000fc800078e3cff */
[----:B------:R-:W-:Y:S01]  /*1ca0*/  ISETP.GE.AND P1, PT, R6, RZ, PT ;  /* 0x000000ff0600720c */ /* 0x000fe20003f26270 */
[----:B------:R-:W1:Y:S01]  /*1cb0*/  F2I.FTZ.U32.TRUNC.NTZ R7, R7 ;  /* 0x0000000700077305 */ /* 0x000e62000021f000 */
[----:B------:R-:W-:-:S11]  /*1cc0*/  IMAD.MOV.U32 R6, RZ, RZ, RZ ;  /* 0x000000ffff067224 */ /* 0x000fd600078e00ff */
[----:B------:R-:W-:Y:S01]  /*1cd0*/  @!P1 IMAD.MOV R22, RZ, RZ, -R22 ;  /* 0x000000ffff169224 */ /* 0x000fe200078e0a16 */
[----:B------:R-:W-:Y:S02]  /*1ce0*/  @!P2 LOP3.LUT R22, RZ, R14, RZ, 0x33, !PT ;  /* 0x0000000eff16a212 */ /* 0x000fe400078e33ff */
[----:B-1----:R-:W-:-:S05]  /*1cf0*/  IADD3 R11, PT, PT, RZ, -R7, RZ ;  /* 0x80000007ff0b7210 */ /* 0x002fca0007ffe0ff */
[----:B------:R-:W-:-:S04]  /*1d00*/  IMAD R11, R11, R20, RZ ;  /* 0x000000140b0b7224 */ /* 0x000fc800078e02ff */
[----:B------:R-:W-:Y:S01]  /*1d10*/  IMAD.HI.U32 R6, R7, R11, R6 ;  /* 0x0000000b07067227 */ /* 0x000fe200078e0006 */
[----:B------:R-:W-:Y:S02]  /*1d20*/  IABS R11, R21 ;  /* 0x00000015000b7213 */ /* 0x000fe40000000000 */
[----:B------:R-:W-:-:S03]  /*1d30*/  IABS R7, R22 ;  /* 0x0000001600077213 */ /* 0x000fc60000000000 */
[----:B------:R-:W-:Y:S02]  /*1d40*/  IMAD.MOV R11, RZ, RZ, -R11 ;  /* 0x000000ffff0b7224 */ /* 0x000fe400078e0a0b */
[----:B------:R-:W-:-:S04]  /*1d50*/  IMAD.HI.U32 R6, R6, R7, RZ ;  /* 0x0000000706067227 */ /* 0x000fc800078e00ff */
[----:B------:R-:W-:-:S05]  /*1d60*/  IMAD R7, R6, R11, R7 ;  /* 0x0000000b06077224 */ /* 0x000fca00078e0207 */
[----:B------:R-:W-:-:S13]  /*1d70*/  ISETP.GT.U32.AND P2, PT, R20, R7, PT ;  /* 0x000000071400720c */ /* 0x000fda0003f44070 */
[----:B------:R-:W-:-:S05]  /*1d80*/  @!P2 IMAD.IADD R7, R7, 0x1, -R20 ;  /* 0x000000010707a824 */ /* 0x000fca00078e0a14 */
[----:B------:R-:W-:Y:S02]  /*1d90*/  ISETP.GE.U32.AND P0, PT, R7, R20, PT ;  /* 0x000000140700720c */ /* 0x000fe40003f06070 */
[----:B------:R-:W-:Y:S01]  /*1da0*/  LOP3.LUT R26, R22, R21, RZ, 0x3c, !PT ;  /* 0x00000015161a7212 */ /* 0x000fe200078e3cff */
[----:B------:R-:W-:Y:S01]  /*1db0*/  @!P2 VIADD R6, R6, 0x1 ;  /* 0x000000010606a836 */ /* 0x000fe20000000000 */
[----:B------:R-:W-:Y:S02]  /*1dc0*/  ISETP.NE.AND P2, PT, R21, RZ, PT ;  /* 0x000000ff1500720c */ /* 0x000fe40003f45270 */
[----:B------:R-:W-:-:S07]  /*1dd0*/  ISETP.GE.AND P1, PT, R26, RZ, PT ;  /* 0x000000ff1a00720c */ /* 0x000fce0003f26270 */
[----:B------:R-:W-:-:S04]  /*1de0*/  @P0 VIADD R6, R6, 0x1 ;  /* 0x0000000106060836 */ /* 0x000fc80000000000 */
[----:B0-----:R-:W-:Y:S01]  /*1df0*/  IMAD.MOV.U32 R19, RZ, RZ, R6 ;  /* 0x000000ffff137224 */ /* 0x001fe200078e0006 */
[----:B------:R-:W-:-:S03]  /*1e00*/  LEA R10, R10, R1, 0x2 ;  /* 0x000000010a0a7211 */ /* 0x000fc600078e10ff */
[----:B------:R-:W-:Y:S01]  /*1e10*/  @!P1 IMAD.MOV R19, RZ, RZ, -R19 ;  /* 0x000000ffff139224 */ /* 0x000fe200078e0a13 */
[----:B------:R-:W-:Y:S01]  /*1e20*/  @!P2 LOP3.LUT R19, RZ, R21, RZ, 0x33, !PT ;  /* 0x00000015ff13a212 */ /* 0x000fe200078e33ff */
[----:B------:R0:W-:Y:S01]  /*1e30*/  STL [R10], R9 ;  /* 0x000000090a007387 */ /* 0x0001e20000100800 */
[----:B------:R-:W-:Y:S01]  /*1e40*/  IMAD R16, R16, 0x4, R1 ;  /* 0x0000000410107824 */ /* 0x000fe200078e0201 */
[----:B------:R-:W-:Y:S01]  /*1e50*/  UIADD3 UR4, UPT, UPT, UR4, 0x8, URZ ;  /* 0x0000000804047890 */ /* 0x000fe2000fffe0ff */
[----:B--2---:R-:W-:-:S04]  /*1e60*/  IABS R11, R18 ;  /* 0x00000012000b7213 */ /* 0x004fc80000000000 */
[----:B------:R-:W1:Y:S08]  /*1e70*/  I2F.RP R20, R11 ;  /* 0x0000000b00147306 */ /* 0x000e700000209400 */
[----:B-1----:R-:W1:Y:S02]  /*1e80*/  MUFU.RCP R20, R20 ;  /* 0x0000001400147308 */ /* 0x002e640000001000 */
[----:B-1----:R-:W-:-:S06]  /*1e90*/  VIADD R7, R20, 0xffffffe ;  /* 0x0ffffffe14077836 */ /* 0x002fcc0000000000 */
[----:B------:R-:W1:Y:S01]  /*1ea0*/  F2I.FTZ.U32.TRUNC.NTZ R7, R7 ;  /* 0x0000000700077305 */ /* 0x000e62000021f000 */
[----:B------:R-:W-:-:S04]  /*1eb0*/  IMAD.MOV R20, RZ, RZ, -R24 ;  /* 0x000000ffff147224 */ /* 0x000fc800078e0a18 */
[----:B------:R-:W-:Y:S01]  /*1ec0*/  IMAD R5, R5, R20, R23 ;  /* 0x0000001405057224 */ /* 0x000fe200078e0217 */
[----:B-1----:R-:W-:-:S04]  /*1ed0*/  IADD3 R26, PT, PT, RZ, -R7, RZ ;  /* 0x80000007ff1a7210 */ /* 0x002fc80007ffe0ff */
[----:B------:R-:W-:-:S05]  /*1ee0*/  MOV R6, R26 ;  /* 0x0000001a00067202 */ /* 0x000fca0000000f00 */
[----:B------:R-:W-:Y:S02]  /*1ef0*/  IMAD R23, R6, R11, RZ ;  /* 0x0000000b06177224 */ /* 0x000fe400078e02ff */
[----:B------:R-:W-:Y:S01]  /*1f00*/  IMAD.MOV.U32 R6, RZ, RZ, RZ ;  /* 0x000000ffff067224 */ /* 0x000fe200078e00ff */
[----:B0-----:R-:W-:-:S03]  /*1f10*/  IABS R9, R18 ;  /* 0x0000001200097213 */ /* 0x001fc60000000000 */
[----:B------:R-:W-:Y:S01]  /*1f20*/  IMAD.HI.U32 R6, R7, R23, R6 ;  /* 0x0000001707067227 */ /* 0x000fe200078e0006 */
[----:B------:R-:W-:Y:S02]  /*1f30*/  IABS R7, R19 ;  /* 0x0000001300077213 */ /* 0x000fe40000000000 */
[----:B------:R-:W-:-:S03]  /*1f40*/  IADD3 R10, PT, PT, RZ, -R9, RZ ;  /* 0x80000009ff0a7210 */ /* 0x000fc60007ffe0ff */
[----:B------:R-:W-:-:S04]  /*1f50*/  IMAD.HI.U32 R6, R6, R7, RZ ;  /* 0x0000000706067227 */ /* 0x000fc800078e00ff */
[----:B------:R-:W-:-:S05]  /*1f60*/  IMAD R10, R6, R10, R7 ;  /* 0x0000000a060a7224 */ /* 0x000fca00078e0207 */
[----:B------:R-:W-:Y:S02]  /*1f70*/  ISETP.GT.U32.AND P2, PT, R11, R10, PT ;  /* 0x0000000a0b00720c */ /* 0x000fe40003f44070 */
[----:B------:R-:W-:-:S11]  /*1f80*/  LOP3.LUT R7, R19, R18, RZ, 0x3c, !PT ;  /* 0x0000001213077212 */ /* 0x000fd600078e3cff */
[----:B------:R-:W-:-:S05]  /*1f90*/  @!P2 IMAD.IADD R10, R10, 0x1, -R11 ;  /* 0x000000010a0aa824 */ /* 0x000fca00078e0a0b */
[----:B------:R-:W-:Y:S01]  /*1fa0*/  ISETP.GE.U32.AND P0, PT, R10, R11, PT ;  /* 0x0000000b0a00720c */ /* 0x000fe20003f06070 */
[----:B------:R-:W-:Y:S01]  /*1fb0*/  @!P2 VIADD R6, R6, 0x1 ;  /* 0x000000010606a836 */ /* 0x000fe20000000000 */
[----:B------:R-:W-:Y:S02]  /*1fc0*/  ISETP.GE.AND P1, PT, R7, RZ, PT ;  /* 0x000000ff0700720c */ /* 0x000fe40003f26270 */
[----:B------:R-:W-:Y:S01]  /*1fd0*/  ISETP.NE.AND P2, PT, R18, RZ, PT ;  /* 0x000000ff1200720c */ /* 0x000fe20003f45270 */
[----:B------:R-:W-:-:S08]  /*1fe0*/  IMAD.MOV R7, RZ, RZ, -R27 ;  /* 0x000000ffff077224 */ /* 0x000fd000078e0a1b */
[----:B------:R-:W-:-:S05]  /*1ff0*/  @P0 IADD3 R6, PT, PT, R6, 0x1, RZ ;  /* 0x0000000106060810 */ /* 0x000fca0007ffe0ff */
[----:B------:R-:W-:Y:S01]  /*2000*/  @!P1 IMAD.MOV R6, RZ, RZ, -R6 ;  /* 0x000000ffff069224 */ /* 0x000fe200078e0a06 */
[----:B------:R-:W-:Y:S01]  /*2010*/  @!P2 LOP3.LUT R6, RZ, R18, RZ, 0x33, !PT ;  /* 0x00000012ff06a212 */ /* 0x000fe200078e33ff */
[----:B------:R-:W-:Y:S01]  /*2020*/  IMAD R17, R17, R7, R24 ;  /* 0x0000000711117224 */ /* 0x000fe200078e0218 */
[----:B------:R-:W-:Y:S01]  /*2030*/  IADD3 R7, PT, PT, -R22, RZ, RZ ;  /* 0x000000ff16077210 */ /* 0x000fe20007ffe1ff */
[--C-:B------:R-:W-:Y:S02]  /*2040*/  IMAD.MOV R9, RZ, RZ, -R19.reuse ;  /* 0x000000ffff097224 */ /* 0x100fe400078e0a13 */
[----:B------:R-:W-:Y:S02]  /*2050*/  IMAD.MOV R10, RZ, RZ, -R6 ;  /* 0x000000ffff0a7224 */ /* 0x000fe400078e0a06 */
[----:B------:R-:W-:Y:S02]  /*2060*/  IMAD R21, R21, R9, R22 ;  /* 0x0000000915157224 */ /* 0x000fe400078e0216 */
[----:B------:R-:W-:Y:S01]  /*2070*/  IMAD R18, R18, R10, R19 ;  /* 0x0000000a12127224 */ /* 0x000fe200078e0213 */
[----:B------:R-:W-:Y:S01]  /*2080*/  LEA R10, R8, R1, 0x2 ;  /* 0x00000001080a7211 */ /* 0x000fe200078e10ff */
[----:B------:R-:W-:Y:S01]  /*2090*/  IMAD R14, R14, R7, R27 ;  /* 0x000000070e0e7224 */ /* 0x000fe200078e021b */
[----:B------:R-:W-:Y:S01]  /*20a0*/  LEA R8, R15, R1, 0x2 ;  /* 0x000000010f087211 */ /* 0x000fe200078e10ff */
[----:B------:R-:W-:-:S02]  /*20b0*/  IMAD R9, R4, 0x4, R1 ;  /* 0x0000000404097824 */ /* 0x000fc400078e0201 */
[----:B------:R-:W-:Y:S01]  /*20c0*/  IMAD R7, R25, 0x4, R1 ;  /* 0x0000000419077824 */ /* 0x000fe200078e0201 */
[----:B------:R1:W-:Y:S04]  /*20d0*/  STL [R10], R5 ;  /* 0x000000050a007387 */ /* 0x0003e80000100800 */
[----:B------:R1:W-:Y:S04]  /*20e0*/  STL [R16], R17 ;  /* 0x0000001110007387 */ /* 0x0003e80000100800 */
[----:B------:R1:W-:Y:S04]  /*20f0*/  STL [R9], R14 ;  /* 0x0000000e09007387 */ /* 0x0003e80000100800 */
[----:B------:R1:W-:Y:S04]  /*2100*/  STL [R8], R21 ;  /* 0x0000001508007387 */ /* 0x0003e80000100800 */
[----:B------:R1:W-:Y:S01]  /*2110*/  STL [R7], R18 ;  /* 0x0000001207007387 */ /* 0x0003e20000100800 */
[----:B------:R-:W-:-:S02]  /*2120*/  ISETP.NE.AND P0, PT, R3, UR4, PT ;  /* 0x0000000403007c0c */ /* 0x000fc4000bf05270 */
[----:B------:R-:W-:-:S11]  /*2130*/  MOV R4, R6 ;  /* 0x0000000600047202 */ /* 0x000fd60000000f00 */
[----:B-1----:R-:W-:Y:S05]  /*2140*/  @P0 BRA `(.L_x_2) ;  /* 0xffffffec00fc0947 */ /* 0x002fea000383ffff */
.L_x_1:
[----:B------:R-:W-:-:S13]  /*2150*/  ISETP.NE.AND P0, PT, R2, RZ, PT ;  /* 0x000000ff0200720c */ /* 0x000fda0003f05270 */
[----:B------:R-:W-:Y:S05]  /*2160*/  @!P0 BRA `(.L_x_0) ;  /* 0x0000000c00bc8947 */ /* 0x000fea0003800000 */
[----:B------:R-:W1:Y:S01]  /*2170*/  LDCU UR4, c[0x0][0x3a8] ;  /* 0x00007500ff0477ac */ /* 0x000e620008000800 */
[----:B------:R-:W-:Y:S01]  /*2180*/  ISETP.GE.U32.AND P0, PT, R2, 0x4, PT ;  /* 0x000000040200780c */ /* 0x000fe20003f06070 */
[----:B-1----:R-:W-:-:S04]  /*2190*/  ULOP3.LUT UR5, UR4, 0x3, URZ, 0xc0, !UPT ;  /* 0x0000000304057892 */ /* 0x002fc8000f8ec0ff */
[----:B------:R-:W-:-:S08]  /*21a0*/  UISETP.NE.AND UP0, UPT, UR5, URZ, UPT ;  /* 0x000000ff0500728c */ /* 0x000fd0000bf05270 */
[----:B------:R-:W-:Y:S05]  /*21b0*/  @!P0 BRA `(.L_x_3) ;  /* 0x0000000800108947 */ /* 0x000fea0003800000 */
[----:B------:R-:W1:Y:S01]  /*21c0*/  LDC.64 R2, c[0x0][0x398] ;  /* 0x0000e600ff027b82 */ /* 0x000e620000000a00 */
[----:B0-----:R-:W-:-:S04]  /*21d0*/  VIADD R6, R25, 0xffffffff ;  /* 0xffffffff19067836 */ /* 0x001fc80000000000 */
[----:B-1----:R-:W-:-:S05]  /*21e0*/  IMAD.WIDE.U32 R12, R6, 0x4, R2 ;  /* 0x00000004060c7825 */ /* 0x002fca00078e0002 */
[----:B------:R-:W2:Y:S01]  /*21f0*/  LDG.E R5, desc[UR8][R12.64] ;  /* 0x000000080c057981 */ /* 0x000ea2000c1e1900 */
[----:B------:R-:W-:-:S05]  /*2200*/  IADD3 R8, PT, PT, R25, -0x2, RZ ;  /* 0xfffffffe19087810 */ /* 0x000fca0007ffe0ff */
[----:B------:R-:W-:-:S05]  /*2210*/  IMAD.WIDE.U32 R14, R8, 0x4, R2 ;  /* 0x00000004080e7825 */ /* 0x000fca00078e0002 */
[----:B------:R0:W3:Y:S01]  /*2220*/  LDG.E R7, desc[UR8][R14.64] ;  /* 0x000000080e077981 */ /* 0x0000e2000c1e1900 */
[----:B------:R-:W-:-:S04]  /*2230*/  VIADD R9, R25, 0xfffffffd ;  /* 0xfffffffd19097836 */ /* 0x000fc80000000000 */
[----:B------:R-:W-:-:S05]  /*2240*/  IMAD.WIDE.U32 R16, R9, 0x4, R2 ;  /* 0x0000000409107825 */ /* 0x000fca00078e0002 */
[----:B------:R3:W4:Y:S01]  /*2250*/  LDG.E R10, desc[UR8][R16.64] ;  /* 0x00000008100a7981 */ /* 0x000722000c1e1900 */
[----:B------:R-:W-:-:S05]  /*2260*/  IADD3 R25, PT, PT, R25, -0x4, RZ ;  /* 0xfffffffc19197810 */ /* 0x000fca0007ffe0ff */
[----:B------:R-:W-:-:S05]  /*2270*/  IMAD.WIDE.U32 R18, R25, 0x4, R2 ;  /* 0x0000000419127825 */ /* 0x000fca00078e0002 */
[----:B------:R1:W5:Y:S01]  /*2280*/  LDG.E R11, desc[UR8][R18.64] ;  /* 0x00000008120b7981 */ /* 0x000362000c1e1900 */
[----:B0-----:R-:W-:Y:S01]  /*2290*/  IABS R14, R4 ;  /* 0x00000004000e7213 */ /* 0x001fe20000000000 */
[--C-:B------:R-:W-:Y:S01]  /*22a0*/  IMAD R6, R6, 0x4, R1.reuse ;  /* 0x0000000406067824 */ /* 0x100fe200078e0201 */
[----:B------:R-:W-:Y:S01]  /*22b0*/  LEA R8, R8, R1, 0x2 ;  /* 0x0000000108087211 */ /* 0x000fe200078e10ff */
[----:B------:R-:W-:Y:S01]  /*22c0*/  IMAD R9, R9, 0x4, R1 ;  /* 0x0000000409097824 */ /* 0x000fe200078e0201 */
[----:B--2---:R-:W-:-:S04]  /*22d0*/  IABS R13, R5 ;  /* 0x00000005000d7213 */ /* 0x004fc80000000000 */
[----:B------:R-:W0:Y:S01]  /*22e0*/  I2F.RP R20, R13 ;  /* 0x0000000d00147306 */ /* 0x000e220000209400 */
[-C--:B---3--:R-:W-:Y:S02]  /*22f0*/  IABS R16, R7.reuse ;  /* 0x0000000700107213 */ /* 0x088fe40000000000 */
[----:B-1----:R-:W-:-:S04]  /*2300*/  IABS R18, R7 ;  /* 0x0000000700127213 */ /* 0x002fc80000000000 */
[----:B------:R-:W-:Y:S01]  /*2310*/  IADD3 R18, PT, PT, RZ, -R18, RZ ;  /* 0x80000012ff127210 */ /* 0x000fe20007ffe0ff */
[----:B0-----:R-:W0:Y:S02]  /*2320*/  MUFU.RCP R20, R20 ;  /* 0x0000001400147308 */ /* 0x001e240000001000 */
[----:B0-----:R-:W-:-:S06]  /*2330*/  VIADD R2, R20, 0xffffffe ;  /* 0x0ffffffe14027836 */ /* 0x001fcc0000000000 */
[----:B------:R0:W1:Y:S02]  /*2340*/  F2I.FTZ.U32.TRUNC.NTZ R3, R2 ;  /* 0x0000000200037305 */ /* 0x000064000021f000 */
[----:B0-----:R-:W-:Y:S01]  /*2350*/  HFMA2 R2, -RZ, RZ, 0, 0 ;  /* 0x00000000ff027431 */ /* 0x001fe200000001ff */
[----:B-1----:R-:W-:-:S05]  /*2360*/  IADD3 R12, PT, PT, RZ, -R3, RZ ;  /* 0x80000003ff0c7210 */ /* 0x002fca0007ffe0ff */
[----:B------:R-:W-:Y:S02]  /*2370*/  IMAD R15, R12, R13, RZ ;  /* 0x0000000d0c0f7224 */ /* 0x000fe400078e02ff */
[----:B------:R-:W-:Y:S01]  /*2380*/  IMAD.MOV.U32 R12, RZ, RZ, R16 ;  /* 0x000000ffff0c7224 */ /* 0x000fe200078e0010 */
[----:B------:R-:W-:Y:S01]  /*2390*/  IABS R16, R5 ;  /* 0x0000000500107213 */ /* 0x000fe20000000000 */
[----:B------:R-:W-:Y:S02]  /*23a0*/  IMAD.HI.U32 R3, R3, R15, R2 ;  /* 0x0000000f03037227 */ /* 0x000fe400078e0002 */
[----:B------:R-:W0:Y:S01]  /*23b0*/  I2F.RP R15, R12 ;  /* 0x0000000c000f7306 */ /* 0x000e220000209400 */
[----:B------:R-:W-:Y:S01]  /*23c0*/  IADD3 R17, PT, PT, RZ, -R16, RZ ;  /* 0x80000010ff117210 */ /* 0x000fe20007ffe0ff */
[----:B------:R-:W-:-:S04]  /*23d0*/  IMAD.MOV.U32 R2, RZ, RZ, R14 ;  /* 0x000000ffff027224 */ /* 0x000fc800078e000e */
[----:B------:R-:W-:-:S04]  /*23e0*/  IMAD.HI.U32 R14, R3, R2, RZ ;  /* 0x00000002030e7227 */ /* 0x000fc800078e00ff */
[----:B------:R-:W-:Y:S01]  /*23f0*/  IMAD R2, R14, R17, R2 ;  /* 0x000000110e027224 */ /* 0x000fe200078e0202 */
[----:B0-----:R-:W0:Y:S04]  /*2400*/  MUFU.RCP R15, R15 ;  /* 0x0000000f000f7308 */ /* 0x001e280000001000 */
[----:B------:R-:W-:-:S13]  /*2410*/  ISETP.GT.U32.AND P2, PT, R13, R2, PT ;  /* 0x000000020d00720c */ /* 0x000fda0003f44070 */
[----:B------:R-:W-:Y:S02]  /*2420*/  @!P2 IMAD.IADD R2, R2, 0x1, -R13 ;  /* 0x000000010202a824 */ /* 0x000fe400078e0a0d */
[----:B------:R-:W-:Y:S01]  /*2430*/  @!P2 VIADD R14, R14, 0x1 ;  /* 0x000000010e0ea836 */ /* 0x000fe20000000000 */
[----:B0-----:R-:W-:Y:S02]  /*2440*/  IADD3 R3, PT, PT, R15, 0xffffffe, RZ ;  /* 0x0ffffffe0f037810 */ /* 0x001fe40007ffe0ff */
[----:B------:R-:W-:Y:S02]  /*2450*/  ISETP.GE.U32.AND P0, PT, R2, R13, PT ;  /* 0x0000000d0200720c */ /* 0x000fe40003f06070 */
[----:B------:R-:W-:Y:S02]  /*2460*/  LOP3.LUT R2, R4, R5, RZ, 0x3c, !PT ;  /* 0x0000000504027212 */ /* 0x000fe400078e3cff */
[----:B------:R-:W0:Y:S01]  /*2470*/  F2I.FTZ.U32.TRUNC.NTZ R3, R3 ;  /* 0x0000000300037305 */ /* 0x000e22000021f000 */
[----:B------:R-:W-:-:S02]  /*2480*/  ISETP.NE.AND P2, PT, R5, RZ, PT ;  /* 0x000000ff0500720c */ /* 0x000fc40003f45270 */
[----:B------:R-:W-:Y:S01]  /*2490*/  ISETP.GE.AND P1, PT, R2, RZ, PT ;  /* 0x000000ff0200720c */ /* 0x000fe20003f26270 */
[----:B------:R-:W-:Y:S01]  /*24a0*/  IMAD.MOV.U32 R2, RZ, RZ, RZ ;  /* 0x000000ffff027224 */ /* 0x000fe200078e00ff */
[----:B----4-:R-:W-:-:S04]  /*24b0*/  IABS R13, R10 ;  /* 0x0000000a000d7213 */ /* 0x010fc80000000000 */
[----:B------:R-:W-:Y:S01]  /*24c0*/  @P0 IADD3 R14, PT, PT, R14, 0x1, RZ ;  /* 0x000000010e0e0810 */ /* 0x000fe20007ffe0ff */
[----:B------:R-:W1:Y:S01]  /*24d0*/  I2F.RP R16, R13 ;  /* 0x0000000d00107306 */ /* 0x000e620000209400 */
[----:B0-----:R-:W-:-:S05]  /*24e0*/  IMAD.MOV R15, RZ, RZ, -R3 ;  /* 0x000000ffff0f7224 */ /* 0x001fca00078e0a03 */
[----:B------:R-:W-:Y:S02]  /*24f0*/  @!P1 IADD3 R14, PT, PT, -R14, RZ, RZ ;  /* 0x000000ff0e0e9210 */ /* 0x000fe40007ffe1ff */
[----:B------:R-:W-:Y:S01]  /*2500*/  @!P2 LOP3.LUT R14, RZ, R5, RZ, 0x33, !PT ;  /* 0x00000005ff0ea212 */ /* 0x000fe200078e33ff */
[----:B------:R-:W-:-:S03]  /*2510*/  IMAD R15, R15, R12, RZ ;  /* 0x0000000c0f0f7224 */ /* 0x000fc600078e02ff */
[----:B------:R-:W-:Y:S01]  /*2520*/  IABS R17, R14 ;  /* 0x0000000e00117213 */ /* 0x000fe20000000000 */
[----:B------:R-:W-:Y:S01]  /*2530*/  IMAD.HI.U32 R2, R3, R15, R2 ;  /* 0x0000000f03027227 */ /* 0x000fe200078e0002 */
[----:B-1----:R-:W0:Y:S03]  /*2540*/  MUFU.RCP R16, R16 ;  /* 0x0000001000107308 */ /* 0x002e260000001000 */
[----:B------:R-:W-:-:S04]  /*2550*/  IMAD.MOV.U32 R3, RZ, RZ, R17 ;  /* 0x000000ffff037224 */ /* 0x000fc800078e0011 */
[----:B------:R-:W-:Y:S01]  /*2560*/  IMAD.HI.U32 R15, R2, R3, RZ ;  /* 0x00000003020f7227 */ /* 0x000fe200078e00ff */
[----:B------:R-:W-:-:S03]  /*2570*/  LOP3.LUT R2, R14, R7, RZ, 0x3c, !PT ;  /* 0x000000070e027212 */ /* 0x000fc600078e3cff */
[----:B------:R-:W-:Y:S01]  /*2580*/  IMAD R3, R15, R18, R3 ;  /* 0x000000120f037224 */ /* 0x000fe200078e0203 */
[----:B------:R-:W-:Y:S02]  /*2590*/  ISETP.GE.AND P1, PT, R2, RZ, PT ;  /* 0x000000ff0200720c */ /* 0x000fe40003f26270 */
[----:B------:R-:W-:Y:S02]  /*25a0*/  IABS R18, R10 ;  /* 0x0000000a00127213 */ /* 0x000fe40000000000 */
[----:B------:R-:W-:Y:S01]  /*25b0*/  ISETP.GT.U32.AND P2, PT, R12, R3, PT ;  /* 0x000000030c00720c */ /* 0x000fe20003f44070 */
[----:B0-----:R-:W-:Y:S02]  /*25c0*/  VIADD R17, R16, 0xffffffe ;  /* 0x0ffffffe10117836 */ /* 0x001fe40000000000 */
[----:B------:R-:W-:-:S10]  /*25d0*/  IMAD.MOV R18, RZ, RZ, -R18 ;  /* 0x000000ffff127224 */ /* 0x000fd400078e0a12 */
[-C--:B------:R-:W-:Y:S02]  /*25e0*/  @!P2 IADD3 R3, PT, PT, R3, -R12.reuse, RZ ;  /* 0x8000000c0303a210 */ /* 0x080fe40007ffe0ff */
[----:B------:R-:W-:Y:S02]  /*25f0*/  @!P2 IADD3 R15, PT, PT, R15, 0x1, RZ ;  /* 0x000000010f0fa810 */ /* 0x000fe40007ffe0ff */
[----:B------:R-:W-:Y:S02]  /*2600*/  ISETP.GE.U32.AND P0, PT, R3, R12, PT ;  /* 0x0000000c0300720c */ /* 0x000fe40003f06070 */
[----:B------:R-:W0:Y:S01]  /*2610*/  F2I.FTZ.U32.TRUNC.NTZ R3, R17 ;  /* 0x0000001100037305 */ /* 0x000e22000021f000 */
[----:B------:R-:W-:Y:S02]  /*2620*/  ISETP.NE.AND P2, PT, R7, RZ, PT ;  /* 0x000000ff0700720c */ /* 0x000fe40003f45270 */
[----:B-----5:R-:W-:-:S08]  /*2630*/  IABS R12, R11 ;  /* 0x0000000b000c7213 */ /* 0x020fd00000000000 */
[----:B------:R-:W-:Y:S01]  /*2640*/  @P0 VIADD R15, R15, 0x1 ;  /* 0x000000010f0f0836 */ /* 0x000fe20000000000 */
[----:B0-----:R-:W-:-:S03]  /*2650*/  IADD3 R2, PT, PT, RZ, -R3, RZ ;  /* 0x80000003ff027210 */ /* 0x001fc60007ffe0ff */
[----:B------:R-:W-:Y:S01]  /*2660*/  @!P1 IMAD.MOV R15, RZ, RZ, -R15 ;  /* 0x000000ffff0f9224 */ /* 0x000fe200078e0a0f */
[----:B------:R-:W-:Y:S01]  /*2670*/  @!P2 LOP3.LUT R15, RZ, R7, RZ, 0x33, !PT ;  /* 0x00000007ff0fa212 */ /* 0x000fe200078e33ff */
[----:B------:R-:W-:Y:S01]  /*2680*/  IMAD R17, R2, R13, RZ ;  /* 0x0000000d02117224 */ /* 0x000fe200078e02ff */
[----:B------:R-:W-:Y:S02]  /*2690*/  MOV R2, RZ ;  /* 0x000000ff00027202 */ /* 0x000fe40000000f00 */
[----:B------:R-:W-:-:S03]  /*26a0*/  IABS R16, R15 ;  /* 0x0000000f00107213 */ /* 0x000fc60000000000 */
[----:B------:R-:W-:Y:S01]  /*26b0*/  IMAD.HI.U32 R2, R3, R17, R2 ;  /* 0x0000001103027227 */ /* 0x000fe200078e0002 */
[----:B------:R-:W-:Y:S01]  /*26c0*/  MOV R3, R16 ;  /* 0x0000001000037202 */ /* 0x000fe20000000f00 */
[----:B------:R-:W0:Y:S04]  /*26d0*/  I2F.RP R17, R12 ;  /* 0x0000000c00117306 */ /* 0x000e280000209400 */
[----:B------:R-:W-:-:S04]  /*26e0*/  IMAD.HI.U32 R16, R2, R3, RZ ;  /* 0x0000000302107227 */ /* 0x000fc800078e00ff */
[----:B------:R-:W-:-:S05]  /*26f0*/  IMAD R2, R16, R18, R3 ;  /* 0x0000001210027224 */ /* 0x000fca00078e0203 */
[----:B------:R-:W-:Y:S01]  /*2700*/  ISETP.GT.U32.AND P2, PT, R13, R2, PT ;  /* 0x000000020d00720c */ /* 0x000fe20003f44070 */
[----:B0-----:R-:W0:-:S12]  /*2710*/  MUFU.RCP R17, R17 ;  /* 0x0000001100117308 */ /* 0x001e180000001000 */
[----:B------:R-:W-:Y:S02]  /*2720*/  @!P2 IMAD.IADD R2, R2, 0x1, -R13 ;  /* 0x000000010202a824 */ /* 0x000fe400078e0a0d */
[----:B------:R-:W-:Y:S01]  /*2730*/  @!P2 VIADD R16, R16, 0x1 ;  /* 0x000000011010a836 */ /* 0x000fe20000000000 */
[----:B------:R-:W-:Y:S02]  /*2740*/  ISETP.NE.AND P2, PT, R10, RZ, PT ;  /* 0x000000ff0a00720c */ /* 0x000fe40003f45270 */
[----:B------:R-:W-:Y:S02]  /*2750*/  ISETP.GE.U32.AND P0, PT, R2, R13, PT ;  /* 0x0000000d0200720c */ /* 0x000fe40003f06070 */
[----:B0-----:R-:W-:Y:S02]  /*2760*/  IADD3 R3, PT, PT, R17, 0xffffffe, RZ ;  /* 0x0ffffffe11037810 */ /* 0x001fe40007ffe0ff */
[----:B------:R-:W-:-:S04]  /*2770*/  LOP3.LUT R2, R15, R10, RZ, 0x3c, !PT ;  /* 0x0000000a0f027212 */ /* 0x000fc800078e3cff */
[----:B------:R-:W0:Y:S01]  /*2780*/  F2I.FTZ.U32.TRUNC.NTZ R3, R3 ;  /* 0x0000000300037305 */ /* 0x000e22000021f000 */
[----:B------:R-:W-:Y:S02]  /*2790*/  ISETP.GE.AND P1, PT, R2, RZ, PT ;  /* 0x000000ff0200720c */ /* 0x000fe40003f26270 */
[----:B------:R-:W-:Y:S02]  /*27a0*/  IABS R2, R11 ;  /* 0x0000000b00027213 */ /* 0x000fe40000000000 */
[----:B------:R-:W-:-:S03]  /*27b0*/  @P0 IADD3 R16, PT, PT, R16, 0x1, RZ ;  /* 0x0000000110100810 */ /* 0x000fc60007ffe0ff */
[----:B------:R-:W-:Y:S02]  /*27c0*/  IMAD.MOV R18, RZ, RZ, -R2 ;  /* 0x000000ffff127224 */ /* 0x000fe400078e0a02 */
[----:B------:R-:W-:-:S04]  /*27d0*/  HFMA2 R2, -RZ, RZ, 0, 0 ;  /* 0x00000000ff027431 */ /* 0x000fc800000001ff */
[----:B------:R-:W-:Y:S01]  /*27e0*/  @!P1 IADD3 R16, PT, PT, -R16, RZ, RZ ;  /* 0x000000ff10109210 */ /* 0x000fe20007ffe1ff */
[----:B0-----:R-:W-:Y:S01]  /*27f0*/  IMAD.MOV R13, RZ, RZ, -R3 ;  /* 0x000000ffff0d7224 */ /* 0x001fe200078e0a03 */
[----:B------:R-:W-:-:S03]  /*2800*/  @!P2 LOP3.LUT R16, RZ, R10, RZ, 0x33, !PT ;  /* 0x0000000aff10a212 */ /* 0x000fc600078e33ff */
[----:B------:R-:W-:Y:S01]  /*2810*/  IMAD R13, R13, R12, RZ ;  /* 0x0000000c0d0d7224 */ /* 0x000fe200078e02ff */
[----:B------:R-:W-:-:S03]  /*2820*/  IABS R17, R16 ;  /* 0x0000001000117213 */ /* 0x000fc60000000000 */
[----:B------:R-:W-:Y:S01]  /*2830*/  IMAD.HI.U32 R2, R3, R13, R2 ;  /* 0x0000000d03027227 */ /* 0x000fe200078e0002 */
[----:B------:R-:W-:-:S03]  /*2840*/  MOV R13, R18 ;  /* 0x00000012000d7202 */ /* 0x000fc60000000f00 */
[----:B------:R-:W-:-:S04]  /*2850*/  IMAD.MOV.U32 R3, RZ, RZ, R17 ;  /* 0x000000ffff037224 */ /* 0x000fc800078e0011 */
[----:B------:R-:W-:-:S04]  /*2860*/  IMAD.HI.U32 R2, R2, R3, RZ ;  /* 0x0000000302027227 */ /* 0x000fc800078e00ff */
[----:B------:R-:W-:Y:S02]  /*2870*/  IMAD R3, R2, R13, R3 ;  /* 0x0000000d02037224 */ /* 0x000fe400078e0203 */
[----:B------:R-:W-:-:S03]  /*2880*/  IMAD.MOV R13, RZ, RZ, -R16 ;  /* 0x000000ffff0d7224 */ /* 0x000fc600078e0a10 */
[----:B------:R-:W-:Y:S01]  /*2890*/  ISETP.GT.U32.AND P2, PT, R12, R3, PT ;  /* 0x000000030c00720c */ /* 0x000fe20003f44070 */
[----:B------:R-:W-:-:S12]  /*28a0*/  IMAD R10, R10, R13, R15 ;  /* 0x0000000d0a0a7224 */ /* 0x000fd800078e020f */
[----:B------:R-:W-:Y:S01]  /*28b0*/  @!P2 IMAD.IADD R3, R3, 0x1, -R12 ;  /* 0x000000010303a824 */ /* 0x000fe200078e0a0c */
[----:B------:R-:W-:Y:S02]  /*28c0*/  @!P2 IADD3 R2, PT, PT, R2, 0x1, RZ ;  /* 0x000000010202a810 */ /* 0x000fe40007ffe0ff */
[----:B------:R-:W-:Y:S02]  /*28d0*/  ISETP.NE.AND P2, PT, R11, RZ, PT ;  /* 0x000000ff0b00720c */ /* 0x000fe40003f45270 */
[----:B------:R-:W-:Y:S02]  /*28e0*/  ISETP.GE.U32.AND P0, PT, R3, R12, PT ;  /* 0x0000000c0300720c */ /* 0x000fe40003f06070 */
[----:B------:R-:W-:Y:S02]  /*28f0*/  LOP3.LUT R3, R16, R11, RZ, 0x3c, !PT ;  /* 0x0000000b10037212 */ /* 0x000fe400078e3cff */
[----:B------:R-:W-:Y:S02]  /*2900*/  IADD3 R12, PT, PT, -R15, RZ, RZ ;  /* 0x000000ff0f0c7210 */ /* 0x000fe40007ffe1ff */
[----:B------:R-:W-:Y:S01]  /*2910*/  ISETP.GE.AND P1, PT, R3, RZ, PT ;  /* 0x000000ff0300720c */ /* 0x000fe20003f26270 */
[----:B------:R-:W-:-:S02]  /*2920*/  IMAD.MOV R3, RZ, RZ, -R14 ;  /* 0x000000ffff037224 */ /* 0x000fc400078e0a0e */
[----:B------:R-:W-:Y:S01]  /*2930*/  IMAD R7, R7, R12, R14 ;  /* 0x0000000c07077224 */ /* 0x000fe200078e020e */
[----:B------:R-:W-:Y:S01]  /*2940*/  LEA R12, R25, R1, 0x2 ;  /* 0x00000001190c7211 */ /* 0x000fe200078e10ff */
[----:B------:R-:W-:Y:S02]  /*2950*/  IMAD R5, R5, R3, R4 ;  /* 0x0000000305057224 */ /* 0x000fe400078e0204 */
[----:B------:R-:W-:-:S03]  /*2960*/  @P0 VIADD R2, R2, 0x1 ;  /* 0x0000000102020836 */ /* 0x000fc60000000000 */
[----:B------:R1:W-:Y:S03]  /*2970*/  STL [R6], R5 ;  /* 0x0000000506007387 */ /* 0x0003e60000100800 */
[----:B------:R-:W-:Y:S01]  /*2980*/  @!P1 IADD3 R2, PT, PT, -R2, RZ, RZ ;  /* 0x000000ff02029210 */ /* 0x000fe20007ffe1ff */
[----:B------:R1:W-:Y:S01]  /*2990*/  STL [R8], R7 ;  /* 0x0000000708007387 */ /* 0x0003e20000100800 */
[----:B------:R-:W-:-:S03]  /*29a0*/  @!P2 LOP3.LUT R2, RZ, R11, RZ, 0x33, !PT ;  /* 0x0000000bff02a212 */ /* 0x000fc600078e33ff */
[----:B------:R1:W-:Y:S01]  /*29b0*/  STL [R9], R10 ;  /* 0x0000000a09007387 */ /* 0x0003e20000100800 */
[----:B------:R-:W-:Y:S01]  /*29c0*/  IADD3 R17, PT, PT, -R2, RZ, RZ ;  /* 0x000000ff02117210 */ /* 0x000fe20007ffe1ff */
[----:B------:R-:W-:-:S04]  /*29d0*/  IMAD.MOV.U32 R4, RZ, RZ, R2 ;  /* 0x000000ffff047224 */ /* 0x000fc800078e0002 */
[----:B------:R-:W-:-:S05]  /*29e0*/  IMAD R11, R11, R17, R16 ;  /* 0x000000110b0b7224 */ /* 0x000fca00078e0210 */
[----:B------:R1:W-:Y:S02]  /*29f0*/  STL [R12], R11 ;  /* 0x0000000b0c007387 */ /* 0x0003e40000100800 */
.L_x_3:
[----:B------:R-:W-:Y:S05]  /*2a00*/  BRA.U !UP0, `(.L_x_0) ;  /* 0x0000000508947547 */ /* 0x000fea000b800000 */
[----:B------:R-:W-:Y:S02]  /*2a10*/  UISETP.NE.AND UP0, UPT, UR5, 0x1, UPT ;  /* 0x000000010500788c */ /* 0x000fe4000bf05270 */
[----:B------:R-:W-:-:S04]  /*2a20*/  ULOP3.LUT UR4, UR4, 0x1, URZ, 0xc0, !UPT ;  /* 0x0000000104047892 */ /* 0x000fc8000f8ec0ff */
[----:B------:R-:W-:-:S03]  /*2a30*/  UISETP.NE.U32.AND UP1, UPT, UR4, 0x1, UPT ;  /* 0x000000010400788c */ /* 0x000fc6000bf25070 */
[----:B------:R-:W-:Y:S08]  /*2a40*/  BRA.U !UP0, `(.L_x_4) ;  /* 0x0000000508107547 */ /* 0x000ff0000b800000 */
[----:B01----:R-:W0:Y:S01]  /*2a50*/  LDC.64 R10, c[0x0][0x398] ;  /* 0x0000e600ff0a7b82 */ /* 0x003e220000000a00 */
[----:B------:R-:W-:-:S05]  /*2a60*/  IADD3 R2, PT, PT, R25, -0x1, RZ ;  /* 0xffffffff19027810 */ /* 0x000fca0007ffe0ff */
[----:B0-----:R-:W-:-:S05]  /*2a70*/  IMAD.WIDE.U32 R6, R2, 0x4, R10 ;  /* 0x0000000402067825 */ /* 0x001fca00078e000a */
[----:B------:R-:W2:Y:S01]  /*2a80*/  LDG.E R3, desc[UR8][R6.64] ;  /* 0x0000000806037981 */ /* 0x000ea2000c1e1900 */
[----:B------:R-:W-:-:S04]  /*2a90*/  VIADD R25, R25, 0xfffffffe ;  /* 0xfffffffe19197836 */ /* 0x000fc80000000000 */
[----:B------:R-:W-:-:S05]  /*2aa0*/  IMAD.WIDE.U32 R10, R25, 0x4, R10 ;  /* 0x00000004190a7825 */ /* 0x000fca00078e000a */
[----:B------:R0:W3:Y:S01]  /*2ab0*/  LDG.E R5, desc[UR8][R10.64] ;  /* 0x000000080a057981 */ /* 0x0000e2000c1e1900 */
[----:B------:R-:W-:Y:S02]  /*2ac0*/  LEA R2, R2, R1, 0x2 ;  /* 0x0000000102027211 */ /* 0x000fe400078e10ff */
[-C--:B--2---:R-:W-:Y:S02]  /*2ad0*/  IABS R13, R3.reuse ;  /* 0x00000003000d7213 */ /* 0x084fe40000000000 */
[----:B0-----:R-:W-:Y:S02]  /*2ae0*/  IABS R11, R3 ;  /* 0x00000003000b7213 */ /* 0x001fe40000000000 */
[----:B------:R-:W0:Y:S01]  /*2af0*/  I2F.RP R12, R13 ;  /* 0x0000000d000c7306 */ /* 0x000e220000209400 */
[----:B---3--:R-:W-:-:S07]  /*2b00*/  IABS R14, R5 ;  /* 0x00000005000e7213 */ /* 0x008fce0000000000 */
[----:B0-----:R-:W0:Y:S02]  /*2b10*/  MUFU.RCP R12, R12 ;  /* 0x0000000c000c7308 */ /* 0x001e240000001000 */
[----:B0-----:R-:W-:Y:S02]  /*2b20*/  IADD3 R8, PT, PT, R12, 0xffffffe, RZ ;  /* 0x0ffffffe0c087810 */ /* 0x001fe40007ffe0ff */
[----:B------:R-:W-:-:S04]  /*2b30*/  IABS R12, R4 ;  /* 0x00000004000c7213 */ /* 0x000fc80000000000 */
[----:B------:R0:W1:Y:S02]  /*2b40*/  F2I.FTZ.U32.TRUNC.NTZ R9, R8 ;  /* 0x0000000800097305 */ /* 0x000064000021f000 */
[----:B0-----:R-:W-:Y:S02]  /*2b50*/  IMAD.MOV.U32 R8, RZ, RZ, RZ ;  /* 0x000000ffff087224 */ /* 0x001fe400078e00ff */
[----:B-1----:R-:W-:-:S04]  /*2b60*/  IMAD.MOV R6, RZ, RZ, -R9 ;  /* 0x000000ffff067224 */ /* 0x002fc800078e0a09 */
[----:B------:R-:W-:Y:S01]  /*2b70*/  IMAD R7, R6, R13, RZ ;  /* 0x0000000d06077224 */ /* 0x000fe200078e02ff */
[----:B------:R-:W-:-:S03]  /*2b80*/  MOV R6, R14 ;  /* 0x0000000e00067202 */ /* 0x000fc60000000f00 */
[----:B------:R-:W-:Y:S01]  /*2b90*/  IMAD.HI.U32 R9, R9, R7, R8 ;  /* 0x0000000709097227 */ /* 0x000fe200078e0008 */
[----:B------:R-:W0:Y:S01]  /*2ba0*/  I2F.RP R10, R6 ;  /* 0x00000006000a7306 */ /* 0x000e220000209400 */
[----:B------:R-:W-:-:S04]  /*2bb0*/  IADD3 R8, PT, PT, RZ, -R11, RZ ;  /* 0x8000000bff087210 */ /* 0x000fc80007ffe0ff */
[----:B------:R-:W-:-:S04]  /*2bc0*/  IMAD.HI.U32 R7, R9, R12, RZ ;  /* 0x0000000c09077227 */ /* 0x000fc800078e00ff */
[----:B------:R-:W-:-:S05]  /*2bd0*/  IMAD R8, R7, R8, R12 ;  /* 0x0000000807087224 */ /* 0x000fca00078e020c */
[----:B------:R-:W-:Y:S01]  /*2be0*/  ISETP.GT.U32.AND P2, PT, R13, R8, PT ;  /* 0x000000080d00720c */ /* 0x000fe20003f44070 */
[----:B0-----:R-:W0:-:S12]  /*2bf0*/  MUFU.RCP R10, R10 ;  /* 0x0000000a000a7308 */ /* 0x001e180000001000 */
[----:B------:R-:W-:Y:S02]  /*2c00*/  @!P2 IMAD.IADD R8, R8, 0x1, -R13 ;  /* 0x000000010808a824 */ /* 0x000fe400078e0a0d */
[----:B------:R-:W-:Y:S01]  /*2c10*/  @!P2 VIADD R7, R7, 0x1 ;  /* 0x000000010707a836 */ /* 0x000fe20000000000 */
[----:B------:R-:W-:Y:S02]  /*2c20*/  ISETP.NE.AND P2, PT, R3, RZ, PT ;  /* 0x000000ff0300720c */ /* 0x000fe40003f45270 */
[----:B0-----:R-:W-:Y:S02]  /*2c30*/  IADD3 R9, PT, PT, R10, 0xffffffe, RZ ;  /* 0x0ffffffe0a097810 */ /* 0x001fe40007ffe0ff */
[----:B------:R-:W-:Y:S02]  /*2c40*/  ISETP.GE.U32.AND P0, PT, R8, R13, PT ;  /* 0x0000000d0800720c */ /* 0x000fe40003f06070 */
[----:B------:R-:W-:Y:S02]  /*2c50*/  LOP3.LUT R8, R4, R3, RZ, 0x3c, !PT ;  /* 0x0000000304087212 */ /* 0x000fe400078e3cff */
[----:B------:R-:W0:Y:S02]  /*2c60*/  F2I.FTZ.U32.TRUNC.NTZ R9, R9 ;  /* 0x0000000900097305 */ /* 0x000e24000021f000 */
[----:B------:R-:W-:-:S02]  /*2c70*/  ISETP.GE.AND P1, PT, R8, RZ, PT ;  /* 0x000000ff0800720c */ /* 0x000fc40003f26270 */
[----:B------:R-:W-:-:S04]  /*2c80*/  IABS R8, R5 ;  /* 0x0000000500087213 */ /* 0x000fc80000000000 */
[----:B------:R-:W-:Y:S01]  /*2c90*/  IADD3 R11, PT, PT, RZ, -R8, RZ ;  /* 0x80000008ff0b7210 */ /* 0x000fe20007ffe0ff */
[----:B------:R-:W-:Y:S01]  /*2ca0*/  IMAD.MOV.U32 R8, RZ, RZ, RZ ;  /* 0x000000ffff087224 */ /* 0x000fe200078e00ff */
[----:B------:R-:W-:-:S05]  /*2cb0*/  @P0 IADD3 R7, PT, PT, R7, 0x1, RZ ;  /* 0x0000000107070810 */ /* 0x000fca0007ffe0ff */
[----:B------:R-:W-:Y:S01]  /*2cc0*/  IMAD.MOV.U32 R12, RZ, RZ, R7 ;  /* 0x000000ffff0c7224 */ /* 0x000fe200078e0007 */
[----:B0-----:R-:W-:-:S03]  /*2cd0*/  IADD3 R7, PT, PT, RZ, -R9, RZ ;  /* 0x80000009ff077210 */ /* 0x001fc60007ffe0ff */
[----:B------:R-:W-:Y:S01]  /*2ce0*/  @!P1 IMAD.MOV R12, RZ, RZ, -R12 ;  /* 0x000000ffff0c9224 */ /* 0x000fe200078e0a0c */
[----:B------:R-:W-:Y:S01]  /*2cf0*/  @!P2 LOP3.LUT R12, RZ, R3, RZ, 0x33, !PT ;  /* 0x00000003ff0ca212 */ /* 0x000fe200078e33ff */
[----:B------:R-:W-:-:S03]  /*2d00*/  IMAD R7, R7, R6, RZ ;  /* 0x0000000607077224 */ /* 0x000fc600078e02ff */
[----:B------:R-:W-:Y:S01]  /*2d10*/  IABS R10, R12 ;  /* 0x0000000c000a7213 */ /* 0x000fe20000000000 */
[----:B------:R-:W-:-:S03]  /*2d20*/  IMAD.HI.U32 R8, R9, R7, R8 ;  /* 0x0000000709087227 */ /* 0x000fc600078e0008 */
[----:B------:R-:W-:Y:S01]  /*2d30*/  MOV R7, R10 ;  /* 0x0000000a00077202 */ /* 0x000fe20000000f00 */
[----:B------:R-:W-:-:S04]  /*2d40*/  IMAD.MOV.U32 R9, RZ, RZ, R11 ;  /* 0x000000ffff097224 */ /* 0x000fc800078e000b */
[----:B------:R-:W-:-:S04]  /*2d50*/  IMAD.HI.U32 R8, R8, R7, RZ ;  /* 0x0000000708087227 */ /* 0x000fc800078e00ff */
[----:B------:R-:W-:-:S05]  /*2d60*/  IMAD R7, R8, R9, R7 ;  /* 0x0000000908077224 */ /* 0x000fca00078e0207 */
[----:B------:R-:W-:-:S13]  /*2d70*/  ISETP.GT.U32.AND P2, PT, R6, R7, PT ;  /* 0x000000070600720c */ /* 0x000fda0003f44070 */
[-C--:B------:R-:W-:Y:S01]  /*2d80*/  @!P2 IADD3 R7, PT, PT, R7, -R6.reuse, RZ ;  /* 0x800000060707a210 */ /* 0x080fe20007ffe0ff */
[----:B------:R-:W-:Y:S01]  /*2d90*/  @!P2 VIADD R8, R8, 0x1 ;  /* 0x000000010808a836 */ /* 0x000fe20000000000 */
[----:B------:R-:W-:Y:S02]  /*2da0*/  ISETP.NE.AND P2, PT, R5, RZ, PT ;  /* 0x000000ff0500720c */ /* 0x000fe40003f45270 */
[----:B------:R-:W-:Y:S02]  /*2db0*/  ISETP.GE.U32.AND P0, PT, R7, R6, PT ;  /* 0x000000060700720c */ /* 0x000fe40003f06070 */
[----:B------:R-:W-:-:S04]  /*2dc0*/  LOP3.LUT R6, R12, R5, RZ, 0x3c, !PT ;  /* 0x000000050c067212 */ /* 0x000fc800078e3cff */
[----:B------:R-:W-:Y:S02]  /*2dd0*/  ISETP.GE.AND P1, PT, R6, RZ, PT ;  /* 0x000000ff0600720c */ /* 0x000fe40003f26270 */
[----:B------:R-:W-:-:S05]  /*2de0*/  IADD3 R6, PT, PT, -R12, RZ, RZ ;  /* 0x000000ff0c067210 */ /* 0x000fca0007ffe1ff */
[----:B------:R-:W-:Y:S01]  /*2df0*/  @P0 IADD3 R8, PT, PT, R8, 0x1, RZ ;  /* 0x0000000108080810 */ /* 0x000fe20007ffe0ff */
[----:B------:R-:W-:Y:S02]  /*2e00*/  IMAD R3, R3, R6, R4 ;  /* 0x0000000603037224 */ /* 0x000fe400078e0204 */
[----:B------:R-:W-:-:S03]  /*2e10*/  IMAD R6, R25, 0x4, R1 ;  /* 0x0000000419067824 */ /* 0x000fc600078e0201 */
[----:B------:R-:W-:Y:S01]  /*2e20*/  @!P1 IMAD.MOV R8, RZ, RZ, -R8 ;  /* 0x000000ffff089224 */ /* 0x000fe200078e0a08 */
[----:B------:R-:W-:Y:S01]  /*2e30*/  @!P2 LOP3.LUT R8, RZ, R5, RZ, 0x33, !PT ;  /* 0x00000005ff08a212 */ /* 0x000fe200078e33ff */
[----:B------:R2:W-:Y:S03]  /*2e40*/  STL [R2], R3 ;  /* 0x0000000302007387 */ /* 0x0005e60000100800 */
[----:B------:R-:W-:Y:S01]  /*2e50*/  MOV R4, R8 ;  /* 0x0000000800047202 */ /* 0x000fe20000000f00 */
[----:B------:R-:W-:-:S04]  /*2e60*/  IMAD.MOV R10, RZ, RZ, -R8 ;  /* 0x000000ffff0a7224 */ /* 0x000fc800078e0a08 */
[----:B------:R-:W-:-:S05]  /*2e70*/  IMAD R5, R5, R10, R12 ;  /* 0x0000000a05057224 */ /* 0x000fca00078e020c */
[----:B------:R2:W-:Y:S02]  /*2e80*/  STL [R6], R5 ;  /* 0x0000000506007387 */ /* 0x0005e40000100800 */
.L_x_4:
[----:B------:R-:W-:Y:S05]  /*2e90*/  BRA.U UP1, `(.L_x_0) ;  /* 0x0000000101707547 */ /* 0x000fea000b800000 */
[----:B--2---:R-:W2:Y:S01]  /*2ea0*/  LDC.64 R2, c[0x0][0x398] ;  /* 0x0000e600ff027b82 */ /* 0x004ea20000000a00 */
[----:B------:R-:W-:-:S04]  /*2eb0*/  VIADD R25, R25, 0xffffffff ;  /* 0xffffffff19197836 */ /* 0x000fc80000000000 */
[----:B--2---:R-:W-:-:S05]  /*2ec0*/  IMAD.WIDE.U32 R2, R25, 0x4, R2 ;  /* 0x0000000419027825 */ /* 0x004fca00078e0002 */
[----:B01----:R0:W2:Y:S01]  /*2ed0*/  LDG.E R10, desc[UR8][R2.64] ;  /* 0x00000008020a7981 */ /* 0x0030a2000c1e1900 */
[----:B------:R-:W-:Y:S02]  /*2ee0*/  ISETP.GE.AND P2, PT, R4, RZ, PT ;  /* 0x000000ff0400720c */ /* 0x000fe40003f46270 */
[----:B0-----:R-:W-:Y:S02]  /*2ef0*/  IABS R2, R4 ;  /* 0x0000000400027213 */ /* 0x001fe40000000000 */
[-C--:B--2---:R-:W-:Y:S02]  /*2f00*/  IABS R8, R10.reuse ;  /* 0x0000000a00087213 */ /* 0x084fe40000000000 */
[----:B------:R-:W-:Y:S02]  /*2f10*/  IABS R3, R10 ;  /* 0x0000000a00037213 */ /* 0x000fe40000000000 */
[----:B------:R-:W0:Y:S03]  /*2f20*/  I2F.RP R5, R8 ;  /* 0x0000000800057306 */ /* 0x000e260000209400 */
[----:B------:R-:W-:-:S05]  /*2f30*/  IMAD.MOV R3, RZ, RZ, -R3 ;  /* 0x000000ffff037224 */ /* 0x000fca00078e0a03 */
[----:B0-----:R-:W0:Y:S02]  /*2f40*/  MUFU.RCP R5, R5 ;  /* 0x0000000500057308 */ /* 0x001e240000001000 */
[----:B0-----:R-:W-:-:S06]  /*2f50*/  IADD3 R6, PT, PT, R5, 0xffffffe, RZ ;  /* 0x0ffffffe05067810 */ /* 0x001fcc0007ffe0ff */
[----:B------:R0:W1:Y:S02]  /*2f60*/  F2I.FTZ.U32.TRUNC.NTZ R7, R6 ;  /* 0x0000000600077305 */ /* 0x000064000021f000 */
[----:B0-----:R-:W-:Y:S02]  /*2f70*/  HFMA2 R6, -RZ, RZ, 0, 0 ;  /* 0x00000000ff067431 */ /* 0x001fe400000001ff */
[----:B-1----:R-:W-:-:S04]  /*2f80*/  IMAD.MOV R9, RZ, RZ, -R7 ;  /* 0x000000ffff097224 */ /* 0x002fc800078e0a07 */
[----:B------:R-:W-:-:S04]  /*2f90*/  IMAD R9, R9, R8, RZ ;  /* 0x0000000809097224 */ /* 0x000fc800078e02ff */
[----:B------:R-:W-:-:S06]  /*2fa0*/  IMAD.HI.U32 R7, R7, R9, R6 ;  /* 0x0000000907077227 */ /* 0x000fcc00078e0006 */
[----:B------:R-:W-:-:S04]  /*2fb0*/  IMAD.HI.U32 R7, R7, R2, RZ ;  /* 0x0000000207077227 */ /* 0x000fc800078e00ff */
[----:B------:R-:W-:Y:S02]  /*2fc0*/  IMAD R7, R7, R3, R2 ;  /* 0x0000000307077224 */ /* 0x000fe400078e0202 */
[----:B------:R-:W-:-:S03]  /*2fd0*/  IMAD R2, R25, 0x4, R1 ;  /* 0x0000000419027824 */ /* 0x000fc600078e0201 */
[----:B------:R-:W-:-:S13]  /*2fe0*/  ISETP.GT.U32.AND P0, PT, R8, R7, PT ;  /* 0x000000070800720c */ /* 0x000fda0003f04070 */
[----:B------:R-:W-:Y:S02]  /*2ff0*/  @!P0 IADD3 R7, PT, PT, R7, -R8, RZ ;  /* 0x8000000807078210 */ /* 0x000fe40007ffe0ff */
[----:B------:R-:W-:Y:S02]  /*3000*/  ISETP.NE.AND P0, PT, R10, RZ, PT ;  /* 0x000000ff0a00720c */ /* 0x000fe40003f05270 */
[----:B------:R-:W-:-:S13]  /*3010*/  ISETP.GT.U32.AND P1, PT, R8, R7, PT ;  /* 0x000000070800720c */ /* 0x000fda0003f24070 */
[----:B------:R-:W-:-:S05]  /*3020*/  @!P1 IMAD.IADD R7, R7, 0x1, -R8 ;  /* 0x0000000107079824 */ /* 0x000fca00078e0a08 */
[----:B------:R-:W-:Y:S02]  /*3030*/  @!P2 IADD3 R7, PT, PT, -R7, RZ, RZ ;  /* 0x000000ff0707a210 */ /* 0x000fe40007ffe1ff */
[----:B------:R-:W-:-:S05]  /*3040*/  @!P0 LOP3.LUT R7, RZ, R10, RZ, 0x33, !PT ;  /* 0x0000000aff078212 */ /* 0x000fca00078e33ff */
[----:B------:R3:W-:Y:S02]  /*3050*/  STL [R2], R7 ;  /* 0x0000000702007387 */ /* 0x0007e40000100800 */
.L_x_0:
[----:B------:R-:W4:Y:S01]  /*3060*/  LDCU UR4, c[0x0][0x3a4] ;  /* 0x00007480ff0477ac */ /* 0x000f220008000800 */
[----:B--2---:R-:W-:Y:S01]  /*3070*/  IADD3 R3, PT, PT, R1, 0x40, RZ ;  /* 0x0000004001037810 */ /* 0x004fe20007ffe0ff */
[----:B----4-:R-:W-:-:S09]  /*3080*/  UISETP.GE.AND UP0, UPT, UR4, 0x1, UPT ;  /* 0x000000010400788c */ /* 0x010fd2000bf06270 */
[----:B------:R-:W-:Y:S05]  /*3090*/  BRA.U !UP0, `(.L_x_5) ;  /* 0x0000001108507547 */ /* 0x000fea000b800000 */
[----:B------:R-:W2:Y:S01]  /*30a0*/  LDCU UR5, c[0x0][0x3a0] ;  /* 0x00007400ff0577ac */ /* 0x000ea20008000800 */
[----:B---3--:R-:W-:Y:S01]  /*30b0*/  VIADD R2, R1, 0x20 ;  /* 0x0000002001027836 */ /* 0x008fe20000000000 */
[----:B01----:R-:W-:Y:S01]  /*30c0*/  MOV R5, RZ ;  /* 0x000000ff00057202 */ /* 0x003fe20000000f00 */
[----:B------:R-:W-:Y:S01]  /*30d0*/  IMAD.MOV.U32 R10, RZ, RZ, RZ ;  /* 0x000000ffff0a7224 */ /* 0x000fe200078e00ff */
[----:B------:R-:W-:Y:S02]  /*30e0*/  UISETP.GE.U32.AND UP0, UPT, UR4, 0x10, UPT ;  /* 0x000000100400788c */ /* 0x000fe4000bf06070 */
[----:B------:R-:W-:Y:S01]  /*30f0*/  ULOP3.LUT UR6, UR4, 0xf, URZ, 0xc0, !UPT ;  /* 0x0000000f04067892 */ /* 0x000fe2000f8ec0ff */
[----:B--2---:R-:W-:-:S05]  /*3100*/  MOV R6, UR5 ;  /* 0x0000000500067c02 */ /* 0x004fca0008000f00 */
[----:B------:R-:W-:Y:S01]  /*3110*/  IMAD R4, R6, 0x4, R2 ;  /* 0x0000000406047824 */ /* 0x000fe200078e0202 */
[----:B------:R-:W-:Y:S06]  /*3120*/  BRA.U !UP0, `(.L_x_6) ;  /* 0x0000000908287547 */ /* 0x000fec000b800000 */
[----:B------:R-:W0:Y:S01]  /*3130*/  LDC R6, c[0x0][0x3a0] ;  /* 0x0000e800ff067b82 */ /* 0x000e220000000800 */
[----:B------:R-:W-:Y:S01]  /*3140*/  ULOP3.LUT UR4, UR4, 0x7ffffff0, URZ, 0xc0, !UPT ;  /* 0x7ffffff004047892 */ /* 0x000fe2000f8ec0ff */
[----:B------:R-:W-:Y:S02]  /*3150*/  HFMA2 R10, -RZ, RZ, 0, 0 ;  /* 0x00000000ff0a7431 */ /* 0x000fe400000001ff */
[----:B------:R-:W-:-:S03]  /*3160*/  IMAD.MOV.U32 R7, RZ, RZ, RZ ;  /* 0x000000ffff077224 */ /* 0x000fc600078e00ff */
[----:B------:R-:W-:-:S07]  /*3170*/  MOV R5, UR4 ;  /* 0x0000000400057c02 */ /* 0x000fce0008000f00 */
.L_x_9:
[----:B0-----:R-:W-:-:S13]  /*3180*/  ISETP.NE.AND P0, PT, R7, R6, PT ;  /* 0x000000060700720c */ /* 0x001fda0003f05270 */
[C---:B------:R-:W-:Y:S01]  /*3190*/  @P0 IMAD R9, R10.reuse, 0x4, R1 ;  /* 0x000000040a090824 */ /* 0x040fe200078e0201 */
[----:B------:R-:W-:Y:S05]  /*31a0*/  @!P0 STL [R4], RZ ;  /* 0x000000ff04008387 */ /* 0x000fea0000100800 */
[----:B--2---:R-:W2:Y:S01]  /*31b0*/  @P0 LDL R9, [R9] ;  /* 0x0000000009090983 */ /* 0x004ea20000100800 */
[----:B-1----:R-:W-:Y:S01]  /*31c0*/  IADD3 R11, PT, PT, R7, 0x1, RZ ;  /* 0x00000001070b7810 */ /* 0x002fe20007ffe0ff */
[----:B------:R-:W-:-:S03]  /*31d0*/  @P0 VIADD R8, R10, 0x1 ;  /* 0x000000010a080836 */ /* 0x000fc60000000000 */
[----:B------:R-:W-:Y:S02]  /*31e0*/  ISETP.NE.AND P1, PT, R11, R6, PT ;  /* 0x000000060b00720c */ /* 0x000fe40003f25270 */
[----:B------:R-:W-:Y:S01]  /*31f0*/  @P0 MOV R10, R8 ;  /* 0x00000008000a0202 */ /* 0x000fe20000000f00 */
[----:B------:R-:W-:-:S10]  /*3200*/  IMAD R8, R7, 0x4, R2 ;  /* 0x0000000407087824 */ /* 0x000fd400078e0202 */
[C---:B------:R-:W-:Y:S01]  /*3210*/  @P1 LEA R11, R10.reuse, R1, 0x2 ;  /* 0x000000010a0b1211 */ /* 0x040fe200078e10ff */
[----:B------:R-:W-:Y:S01]  /*3220*/  VIADD R13, R7, 0x2 ;  /* 0x00000002070d7836 */ /* 0x000fe20000000000 */
[----:B--2---:R0:W-:Y:S04]  /*3230*/  @P0 STL [R8], R9 ;  /* 0x0000000908000387 */ /* 0x0041e80000100800 */
[----:B------:R-:W2:Y:S01]  /*3240*/  @P1 LDL R11, [R11] ;  /* 0x000000000b0b1983 */ /* 0x000ea20000100800 */
[----:B------:R-:W-:Y:S02]  /*3250*/  ISETP.NE.AND P0, PT, R13, R6, PT ;  /* 0x000000060d00720c */ /* 0x000fe40003f05270 */
[----:B------:R-:W-:Y:S01]  /*3260*/  @P1 IADD3 R12, PT, PT, R10, 0x1, RZ ;  /* 0x000000010a0c1810 */ /* 0x000fe20007ffe0ff */
[----:B------:R-:W-:-:S10]  /*3270*/  @!P1 IMAD.MOV.U32 R12, RZ, RZ, R10 ;  /* 0x000000ffff0c9224 */ /* 0x000fd400078e000a */
[----:B------:R-:W-:Y:S01]  /*3280*/  @P0 LEA R10, R12, R1, 0x2 ;  /* 0x000000010c0a0211 */ /* 0x000fe200078e10ff */
[----:B------:R-:W-:Y:S01]  /*3290*/  VIADD R15, R7, 0x3 ;  /* 0x00000003070f7836 */ /* 0x000fe20000000000 */
[----:B--2---:R1:W-:Y:S04]  /*32a0*/  @P1 STL [R8+0x4], R11 ;  /* 0x0000040b08001387 */ /* 0x0043e80000100800 */
[----:B------:R-:W-:Y:S04]  /*32b0*/  @!P1 STL [R4], RZ ;  /* 0x000000ff04009387 */ /* 0x000fe80000100800 */
[----:B------:R-:W2:Y:S01]  /*32c0*/  @P0 LDL R13, [R10] ;  /* 0x000000000a0d0983 */ /* 0x000ea20000100800 */
[----:B------:R-:W-:-:S02]  /*32d0*/  ISETP.NE.AND P1, PT, R15, R6, PT ;  /* 0x000000060f00720c */ /* 0x000fc40003f25270 */
[----:B------:R-:W-:Y:S01]  /*32e0*/  @P0 IADD3 R14, PT, PT, R12, 0x1, RZ ;  /* 0x000000010c0e0810 */ /* 0x000fe20007ffe0ff */
[----:B------:R-:W-:-:S10]  /*32f0*/  @!P0 IMAD.MOV.U32 R14, RZ, RZ, R12 ;  /* 0x000000ffff0e8224 */ /* 0x000fd400078e000c */
[----:B0-----:R-:W-:Y:S01]  /*3300*/  @P1 LEA R9, R14, R1, 0x2 ;  /* 0x000000010e091211 */ /* 0x001fe200078e10ff */
[----:B-1----:R-:W-:Y:S01]  /*3310*/  VIADD R11, R7, 0x4 ;  /* 0x00000004070b7836 */ /* 0x002fe20000000000 */
[----:B--2---:R0:W-:Y:S04]  /*3320*/  @P0 STL [R8+0x8], R13 ;  /* 0x0000080d08000387 */ /* 0x0041e80000100800 */
[----:B------:R-:W-:Y:S04]  /*3330*/  @!P0 STL [R4], RZ ;  /* 0x000000ff04008387 */ /* 0x000fe80000100800 */
[----:B------:R-:W2:Y:S01]  /*3340*/  @P1 LDL R9, [R9] ;  /* 0x0000000009091983 */ /* 0x000ea20000100800 */
[----:B------:R-:W-:-:S02]  /*3350*/  ISETP.NE.AND P0, PT, R11, R6, PT ;  /* 0x000000060b00720c */ /* 0x000fc40003f05270 */
[----:B------:R-:W-:Y:S01]  /*3360*/  @P1 IADD3 R10, PT, PT, R14, 0x1, RZ ;  /* 0x000000010e0a1810 */ /* 0x000fe20007ffe0ff */
[----:B------:R-:W-:-:S10]  /*3370*/  @!P1 IMAD.MOV.U32 R10, RZ, RZ, R14 ;  /* 0x000000ffff0a9224 */ /* 0x000fd400078e000e */
[----:B------:R-:W-:Y:S01]  /*3380*/  @P0 LEA R11, R10, R1, 0x2 ;  /* 0x000000010a0b0211 */ /* 0x000fe200078e10ff */
[----:B0-----:R-:W-:Y:S01]  /*3390*/  VIADD R13, R7, 0x5 ;  /* 0x00000005070d7836 */ /* 0x001fe20000000000 */
        /* <DEDUP_REMOVED lines=73> */
[----:B------:R1:W-:Y:S04]  /*3830*/  @!P0 STL [R4], RZ ;  /* 0x000000ff04008387 */ /* 0x0003e80000100800 */
[----:B------:R-:W2:Y:S01]  /*3840*/  @P1 LDL R11, [R11] ;  /* 0x000000000b0b1983 */ /* 0x000ea20000100800 */
[----:B------:R-:W-:-:S02]  /*3850*/  ISETP.NE.AND P0, PT, R13, R6, PT ;  /* 0x000000060d00720c */ /* 0x000fc40003f05270 */
[----:B------:R-:W-:Y:S01]  /*3860*/  @P1 IADD3 R12, PT, PT, R10, 0x1, RZ ;  /* 0x000000010a0c1810 */ /* 0x000fe20007ffe0ff */
[----:B------:R-:W-:-:S10]  /*3870*/  @!P1 IMAD.MOV.U32 R12, RZ, RZ, R10 ;  /* 0x000000ffff0c9224 */ /* 0x000fd400078e000a */
[C---:B------:R-:W-:Y:S01]  /*3880*/  @P0 LEA R10, R12.reuse, R1, 0x2 ;  /* 0x000000010c0a0211 */ /* 0x040fe200078e10ff */
[----:B--2---:R1:W-:Y:S04]  /*3890*/  @P1 STL [R8+0x34], R11 ;  /* 0x0000340b08001387 */ /* 0x0043e80000100800 */
[----:B------:R1:W-:Y:S04]  /*38a0*/  @!P1 STL [R4], RZ ;  /* 0x000000ff04009387 */ /* 0x0003e80000100800 */
[----:B------:R-:W2:Y:S01]  /*38b0*/  @P0 LDL R13, [R10] ;  /* 0x000000000a0d0983 */ /* 0x000ea20000100800 */
[----:B0-----:R-:W-:Y:S01]  /*38c0*/  VIADD R9, R7, 0xf ;  /* 0x0000000f07097836 */ /* 0x001fe20000000000 */
[----:B------:R-:W-:Y:S01]  /*38d0*/  @P0 IADD3 R14, PT, PT, R12, 0x1, RZ ;  /* 0x000000010c0e0810 */ /* 0x000fe20007ffe0ff */
[----:B------:R-:W-:-:S03]  /*38e0*/  @!P0 IMAD.MOV.U32 R14, RZ, RZ, R12 ;  /* 0x000000ffff0e8224 */ /* 0x000fc600078e000c */
[----:B------:R-:W-:Y:S01]  /*38f0*/  ISETP.NE.AND P1, PT, R9, R6, PT ;  /* 0x000000060900720c */ /* 0x000fe20003f25270 */
[----:B--2---:R1:W-:Y:S04]  /*3900*/  @P0 STL [R8+0x38], R13 ;  /* 0x0000380d08000387 */ /* 0x0043e80000100800 */
[----:B------:R1:W-:Y:S08]  /*3910*/  @!P0 STL [R4], RZ ;  /* 0x000000ff04008387 */ /* 0x0003f00000100800 */
[----:B------:R-:W-:Y:S05]  /*3920*/  @!P1 BRA `(.L_x_7) ;  /* 0x0000000000149947 */ /* 0x000fea0003800000 */
[----:B------:R-:W-:-:S06]  /*3930*/  LEA R9, R14, R1, 0x2 ;  /* 0x000000010e097211 */ /* 0x000fcc00078e10ff */
[----:B------:R-:W2:Y:S01]  /*3940*/  LDL R9, [R9] ;  /* 0x0000000009097983 */ /* 0x000ea20000100800 */
[----:B------:R-:W-:-:S03]  /*3950*/  VIADD R10, R14, 0x1 ;  /* 0x000000010e0a7836 */ /* 0x000fc60000000000 */
[----:B--2---:R0:W-:Y:S01]  /*3960*/  STL [R8+0x3c], R9 ;  /* 0x00003c0908007387 */ /* 0x0041e20000100800 */
[----:B------:R-:W-:Y:S05]  /*3970*/  BRA `(.L_x_8) ;  /* 0x0000000000087947 */ /* 0x000fea0003800000 */
.L_x_7:
[----:B------:R2:W-:Y:S01]  /*3980*/  STL [R4], RZ ;  /* 0x000000ff04007387 */ /* 0x0005e20000100800 */
[----:B------:R-:W-:-:S07]  /*3990*/  MOV R10, R14 ;  /* 0x0000000e000a7202 */ /* 0x000fce0000000f00 */
.L_x_8:
[----:B------:R-:W-:-:S05]  /*39a0*/  VIADD R7, R7, 0x10 ;  /* 0x0000001007077836 */ /* 0x000fca0000000000 */
[----:B------:R-:W-:-:S13]  /*39b0*/  ISETP.NE.AND P0, PT, R7, R5, PT ;  /* 0x000000050700720c */ /* 0x000fda0003f05270 */
[----:B------:R-:W-:Y:S05]  /*39c0*/  @P0 BRA `(.L_x_9) ;  /* 0xfffffff400ec0947 */ /* 0x000fea000383ffff */
.L_x_6:
[----:B------:R-:W-:-:S09]  /*39d0*/  UISETP.NE.AND UP0, UPT, UR6, URZ, UPT ;  /* 0x000000ff0600728c */ /* 0x000fd2000bf05270 */
[----:B------:R-:W-:Y:S05]  /*39e0*/  BRA.U !UP0, `(.L_x_5) ;  /* 0x0000000508fc7547 */ /* 0x000fea000b800000 */
[----:B------:R-:W3:Y:S01]  /*39f0*/  LDCU UR5, c[0x0][0x3a4] ;  /* 0x00007480ff0577ac */ /* 0x000ee20008000800 */
[----:B------:R-:W-:Y:S02]  /*3a00*/  UISETP.GE.U32.AND UP0, UPT, UR6, 0x8, UPT ;  /* 0x000000080600788c */ /* 0x000fe4000bf06070 */
[----:B---3--:R-:W-:-:S07]  /*3a10*/  ULOP3.LUT UR4, UR5, 0x7, URZ, 0xc0, !UPT ;  /* 0x0000000705047892 */ /* 0x008fce000f8ec0ff */
[----:B------:R-:W-:Y:S05]  /*3a20*/  BRA.U !UP0, `(.L_x_10) ;  /* 0x00000005080c7547 */ /* 0x000fea000b800000 */
[----:B------:R-:W-:-:S13]  /*3a30*/  ISETP.NE.AND P0, PT, R5, R6, PT ;  /* 0x000000060500720c */ /* 0x000fda0003f05270 */
[----:B01----:R-:W-:-:S06]  /*3a40*/  @P0 LEA R8, R10, R1, 0x2 ;  /* 0x000000010a080211 */ /* 0x003fcc00078e10ff */
[----:B------:R-:W3:Y:S01]  /*3a50*/  @P0 LDL R8, [R8] ;  /* 0x0000000008080983 */ /* 0x000ee20000100800 */
[----:B------:R-:W-:Y:S01]  /*3a60*/  VIADD R7, R5, 0x1 ;  /* 0x0000000105077836 */ /* 0x000fe20000000000 */
[----:B------:R-:W-:Y:S01]  /*3a70*/  @P0 IADD3 R12, PT, PT, R10, 0x1, RZ ;  /* 0x000000010a0c0810 */ /* 0x000fe20007ffe0ff */
[----:B------:R-:W-:-:S03]  /*3a80*/  @!P0 IMAD.MOV.U32 R12, RZ, RZ, R10 ;  /* 0x000000ffff0c8224 */ /* 0x000fc600078e000a */
[----:B------:R-:W-:Y:S02]  /*3a90*/  ISETP.NE.AND P1, PT, R7, R6, PT ;  /* 0x000000060700720c */ /* 0x000fe40003f25270 */
[----:B------:R-:W-:-:S11]  /*3aa0*/  LEA R7, R5, R2, 0x2 ;  /* 0x0000000205077211 */ /* 0x000fd600078e10ff */
[C---:B------:R-:W-:Y:S01]  /*3ab0*/  @P1 IMAD R9, R12.reuse, 0x4, R1 ;  /* 0x000000040c091824 */ /* 0x040fe200078e0201 */
[----:B---3--:R0:W-:Y:S04]  /*3ac0*/  @P0 STL [R7], R8 ;  /* 0x0000000807000387 */ /* 0x0081e80000100800 */
[----:B------:R-:W-:Y:S04]  /*3ad0*/  @!P0 STL [R4], RZ ;  /* 0x000000ff04008387 */ /* 0x000fe80000100800 */
[----:B------:R-:W3:Y:S01]  /*3ae0*/  @P1 LDL R10, [R9] ;  /* 0x00000000090a1983 */ /* 0x000ee20000100800 */
[----:B------:R-:W-:Y:S01]  /*3af0*/  IADD3 R11, PT, PT, R5, 0x2, RZ ;  /* 0x00000002050b7810 */ /* 0x000fe20007ffe0ff */
[----:B------:R-:W-:Y:S01]  /*3b00*/  @P1 VIADD R14, R12, 0x1 ;  /* 0x000000010c0e1836 */ /* 0x000fe20000000000 */
[----:B------:R-:W-:-:S02]  /*3b10*/  @!P1 MOV R14, R12 ;  /* 0x0000000c000e9202 */ /* 0x000fc40000000f00 */
[----:B------:R-:W-:-:S13]  /*3b20*/  ISETP.NE.AND P0, PT, R11, R6, PT ;  /* 0x000000060b00720c */ /* 0x000fda0003f05270 */
[C---:B------:R-:W-:Y:S01]  /*3b30*/  @P0 IMAD R11, R14.reuse, 0x4, R1 ;  /* 0x000000040e0b0824 */ /* 0x040fe200078e0201 */
[----:B---3--:R1:W-:Y:S04]  /*3b40*/  @P1 STL [R7+0x4], R10 ;  /* 0x0000040a07001387 */ /* 0x0083e80000100800 */
[----:B------:R-:W-:Y:S04]  /*3b50*/  @!P1 STL [R4], RZ ;  /* 0x000000ff04009387 */ /* 0x000fe80000100800 */
[----:B------:R-:W3:Y:S01]  /*3b60*/  @P0 LDL R12, [R11] ;  /* 0x000000000b0c0983 */ /* 0x000ee20000100800 */
[----:B------:R-:W-:Y:S01]  /*3b70*/  IADD3 R13, PT, PT, R5, 0x3, RZ ;  /* 0x00000003050d7810 */ /* 0x000fe20007ffe0ff */
[----:B0-----:R-:W-:Y:S01]  /*3b80*/  @P0 VIADD R8, R14, 0x1 ;  /* 0x000000010e080836 */ /* 0x001fe20000000000 */
[----:B------:R-:W-:-:S02]  /*3b90*/  @!P0 MOV R8, R14 ;  /* 0x0000000e00088202 */ /* 0x000fc40000000f00 */
[----:B------:R-:W-:-:S13]  /*3ba0*/  ISETP.NE.AND P1, PT, R13, R6, PT ;  /* 0x000000060d00720c */ /* 0x000fda0003f25270 */
[C---:B------:R-:W-:Y:S01]  /*3bb0*/  @P1 IMAD R9, R8.reuse, 0x4, R1 ;  /* 0x0000000408091824 */ /* 0x040fe200078e0201 */
[----:B------:R-:W-:Y:S01]  /*3bc0*/  IADD3 R13, PT, PT, R5, 0x4, RZ ;  /* 0x00000004050d7810 */ /* 0x000fe20007ffe0ff */
[----:B---3--:R0:W-:Y:S04]  /*3bd0*/  @P0 STL [R7+0x8], R12 ;  /* 0x0000080c07000387 */ /* 0x0081e80000100800 */
[----:B------:R-:W-:Y:S04]  /*3be0*/  @!P0 STL [R4], RZ ;  /* 0x000000ff04008387 */ /* 0x000fe80000100800 */
[----:B------:R-:W3:Y:S01]  /*3bf0*/  @P1 LDL R14, [R9] ;  /* 0x00000000090e1983 */ /* 0x000ee20000100800 */
[----:B------:R-:W-:Y:S01]  /*3c00*/  ISETP.NE.AND P0, PT, R13, R6, PT ;  /* 0x000000060d00720c */ /* 0x000fe20003f05270 */
[----:B-1----:R-:W-:Y:S01]  /*3c10*/  @P1 VIADD R10, R8, 0x1 ;  /* 0x00000001080a1836 */ /* 0x002fe20000000000 */
[----:B------:R-:W-:-:S11]  /*3c20*/  @!P1 MOV R10, R8 ;  /* 0x00000008000a9202 */ /* 0x000fd60000000f00 */
[C---:B------:R-:W-:Y:S01]  /*3c30*/  @P0 IMAD R8, R10.reuse, 0x4, R1 ;  /* 0x000000040a080824 */ /* 0x040fe200078e0201 */
[----:B------:R-:W-:Y:S01]  /*3c40*/  IADD3 R11, PT, PT, R5, 0x5, RZ ;  /* 0x00000005050b7810 */ /* 0x000fe20007ffe0ff */
[----:B---3--:R1:W-:Y:S04]  /*3c50*/  @P1 STL [R7+0xc], R14 ;  /* 0x00000c0e07001387 */ /* 0x0083e80000100800 */
[----:B------:R-:W-:Y:S04]  /*3c60*/  @!P1 STL [R4], RZ ;  /* 0x000000ff04009387 */ /* 0x000fe80000100800 */
[----:B------:R-:W3:Y:S01]  /*3c70*/  @P0 LDL R8, [R8] ;  /* 0x0000000008080983 */ /* 0x000ee20000100800 */
[----:B------:R-:W-:Y:S01]  /*3c80*/  ISETP.NE.AND P1, PT, R11, R6, PT ;  /* 0x000000060b00720c */ /* 0x000fe20003f25270 */
[----:B0-----:R-:W-:Y:S01]  /*3c90*/  @P0 VIADD R12, R10, 0x1 ;  /* 0x000000010a0c0836 */ /* 0x001fe20000000000 */
[----:B------:R-:W-:-:S11]  /*3ca0*/  @!P0 MOV R12, R10 ;  /* 0x0000000a000c8202 */ /* 0x000fd60000000f00 */
[C---:B------:R-:W-:Y:S01]  /*3cb0*/  @P1 IMAD R9, R12.reuse, 0x4, R1 ;  /* 0x000000040c091824 */ /* 0x040fe200078e0201 */
[----:B------:R-:W-:Y:S01]  /*3cc0*/  IADD3 R11, PT, PT, R5, 0x6, RZ ;  /* 0x00000006050b7810 */ /* 0x000fe20007ffe0ff */
[----:B---3--:R0:W-:Y:S04]  /*3cd0*/  @P0 STL [R7+0x10], R8 ;  /* 0x0000100807000387 */ /* 0x0081e80000100800 */
[----:B------:R3:W-:Y:S04]  /*3ce0*/  @!P0 STL [R4], RZ ;  /* 0x000000ff04008387 */ /* 0x0007e80000100800 */
[----:B------:R-:W4:Y:S01]  /*3cf0*/  @P1 LDL R10, [R9] ;  /* 0x00000000090a1983 */ /* 0x000f220000100800 */
[----:B------:R-:W-:Y:S01]  /*3d00*/  ISETP.NE.AND P0, PT, R11, R6, PT ;  /* 0x000000060b00720c */ /* 0x000fe20003f05270 */
[----:B-1----:R-:W-:Y:S01]  /*3d10*/  @P1 VIADD R14, R12, 0x1 ;  /* 0x000000010c0e1836 */ /* 0x002fe20000000000 */
[----:B------:R-:W-:-:S11]  /*3d20*/  @!P1 MOV R14, R12 ;  /* 0x0000000c000e9202 */ /* 0x000fd60000000f00 */
[C---:B------:R-:W-:Y:S01]  /*3d30*/  @P0 IMAD R11, R14.reuse, 0x4, R1 ;  /* 0x000000040e0b0824 */ /* 0x040fe200078e0201 */
[----:B----4-:R3:W-:Y:S04]  /*3d40*/  @P1 STL [R7+0x14], R10 ;  /* 0x0000140a07001387 */ /* 0x0107e80000100800 */
[----:B------:R3:W-:Y:S04]  /*3d50*/  @!P1 STL [R4], RZ ;  /* 0x000000ff04009387 */ /* 0x0007e80000100800 */
[----:B------:R-:W4:Y:S01]  /*3d60*/  @P0 LDL R12, [R11] ;  /* 0x000000000b0c0983 */ /* 0x000f220000100800 */
[----:B------:R-:W-:Y:S01]  /*3d70*/  IADD3 R9, PT, PT, R5, 0x7, RZ ;  /* 0x0000000705097810 */ /* 0x000fe20007ffe0ff */
[----:B0-----:R-:W-:Y:S01]  /*3d80*/  @P0 VIADD R8, R14, 0x1 ;  /* 0x000000010e080836 */ /* 0x001fe20000000000 */
[----:B------:R-:W-:-:S02]  /*3d90*/  @!P0 MOV R8, R14 ;  /* 0x0000000e00088202 */ /* 0x000fc40000000f00 */
[----:B------:R-:W-:Y:S01]  /*3da0*/  ISETP.NE.AND P1, PT, R9, R6, PT ;  /* 0x000000060900720c */ /* 0x000fe20003f25270 */
[----:B----4-:R3:W-:Y:S04]  /*3db0*/  @P0 STL [R7+0x18], R12 ;  /* 0x0000180c07000387 */ /* 0x0107e80000100800 */
[----:B------:R3:W-:Y:S08]  /*3dc0*/  @!P0 STL [R4], RZ ;  /* 0x000000ff04008387 */ /* 0x0007f00000100800 */
[----:B------:R-:W-:Y:S05]  /*3dd0*/  @!P1 BRA `(.L_x_11) ;  /* 0x0000000000149947 */ /* 0x000fea0003800000 */
[----:B------:R-:W-:-:S05]  /*3de0*/  IMAD R9, R8, 0x4, R1 ;  /* 0x0000000408097824 */ /* 0x000fca00078e0201 */
[----:B---3--:R-:W3:Y:S01]  /*3df0*/  LDL R12, [R9] ;  /* 0x00000000090c7983 */ /* 0x008ee20000100800 */
[----:B------:R-:W-:-:S03]  /*3e00*/  IADD3 R10, PT, PT, R8, 0x1, RZ ;  /* 0x00000001080a7810 */ /* 0x000fc60007ffe0ff */
[----:B---3--:R0:W-:Y:S01]  /*3e10*/  STL [R7+0x1c], R12 ;  /* 0x00001c0c07007387 */ /* 0x0081e20000100800 */
[----:B------:R-:W-:Y:S05]  /*3e20*/  BRA `(.L_x_12) ;  /* 0x0000000000087947 */ /* 0x000fea0003800000 */
.L_x_11:
[----:B------:R1:W-:Y:S01]  /*3e30*/  STL [R4], RZ ;  /* 0x000000ff04007387 */ /* 0x0003e20000100800 */
[----:B---3--:R-:W-:-:S07]  /*3e40*/  IMAD.MOV.U32 R10, RZ, RZ, R8 ;  /* 0x000000ffff0a7224 */ /* 0x008fce00078e0008 */
.L_x_12:
[----:B------:R-:W-:-:S07]  /*3e50*/  IADD3 R5, PT, PT, R5, 0x8, RZ ;  /* 0x0000000805057810 */ /* 0x000fce0007ffe0ff */
.L_x_10:
[----:B------:R-:W-:-:S09]  /*3e60*/  UISETP.NE.AND UP0, UPT, UR4, URZ, UPT ;  /* 0x000000ff0400728c */ /* 0x000fd2000bf05270 */
[----:B------:R-:W-:Y:S05]  /*3e70*/  BRA.U !UP0, `(.L_x_5) ;  /* 0x0000000108d87547 */ /* 0x000fea000b800000 */
[----:B------:R-:W-:Y:S02]  /*3e80*/  UISETP.GE.U32.AND UP0, UPT, UR4, 0x4, UPT ;  /* 0x000000040400788c */ /* 0x000fe4000bf06070 */
[----:B------:R-:W-:-:S07]  /*3e90*/  ULOP3.LUT UR5, UR5, 0x3, URZ, 0xc0, !UPT ;  /* 0x0000000305057892 */ /* 0x000fce000f8ec0ff */
[----:B------:R-:W-:Y:S05]  /*3ea0*/  BRA.U !UP0, `(.L_x_13) ;  /* 0x00000001088c7547 */ /* 0x000fea000b800000 */
[----:B------:R-:W-:-:S13]  /*3eb0*/  ISETP.NE.AND P0, PT, R5, R6, PT ;  /* 0x000000060500720c */ /* 0x000fda0003f05270 */
[----:B0-----:R-:W-:-:S06]  /*3ec0*/  @P0 IMAD R7, R10, 0x4, R1 ;  /* 0x000000040a070824 */ /* 0x001fcc00078e0201 */
[----:B------:R-:W3:Y:S01]  /*3ed0*/  @P0 LDL R7, [R7] ;  /* 0x0000000007070983 */ /* 0x000ee20000100800 */
[C---:B------:R-:W-:Y:S01]  /*3ee0*/  IADD3 R9, PT, PT, R5.reuse, 0x1, RZ ;  /* 0x0000000105097810 */ /* 0x040fe20007ffe0ff */
[----:B-1----:R-:W-:Y:S01]  /*3ef0*/  @P0 VIADD R8, R10, 0x1 ;  /* 0x000000010a080836 */ /* 0x002fe20000000000 */
[----:B------:R-:W-:Y:S01]  /*3f00*/  @!P0 MOV R8, R10 ;  /* 0x0000000a00088202 */ /* 0x000fe20000000f00 */
[----:B------:R-:W-:Y:S01]  /*3f10*/  IMAD R12, R5, 0x4, R2 ;  /* 0x00000004050c7824 */ /* 0x000fe200078e0202 */
[----:B------:R-:W-:-:S13]  /*3f20*/  ISETP.NE.AND P1, PT, R9, R6, PT ;  /* 0x000000060900720c */ /* 0x000fda0003f25270 */
[----:B------:R-:W-:Y:S01]  /*3f30*/  @P1 LEA R9, R8, R1, 0x2 ;  /* 0x0000000108091211 */ /* 0x000fe200078e10ff */
[----:B------:R-:W-:Y:S01]  /*3f40*/  VIADD R11, R5, 0x2 ;  /* 0x00000002050b7836 */ /* 0x000fe20000000000 */
[----:B---3--:R0:W-:Y:S04]  /*3f50*/  @P0 STL [R12], R7 ;  /* 0x000000070c000387 */ /* 0x0081e80000100800 */
[----:B------:R1:W-:Y:S04]  /*3f60*/  @!P0 STL [R4], RZ ;  /* 0x000000ff04008387 */ /* 0x0003e80000100800 */
[----:B------:R-:W3:Y:S01]  /*3f70*/  @P1 LDL R9, [R9] ;  /* 0x0000000009091983 */ /* 0x000ee20000100800 */
[----:B------:R-:W-:-:S02]  /*3f80*/  ISETP.NE.AND P0, PT, R11, R6, PT ;  /* 0x000000060b00720c */ /* 0x000fc40003f05270 */
[----:B------:R-:W-:Y:S01]  /*3f90*/  @P1 IADD3 R10, PT, PT, R8, 0x1, RZ ;  /* 0x00000001080a1810 */ /* 0x000fe20007ffe0ff */
[----:B------:R-:W-:-:S10]  /*3fa0*/  @!P1 IMAD.MOV.U32 R10, RZ, RZ, R8 ;  /* 0x000000ffff0a9224 */ /* 0x000fd400078e0008 */
[----:B------:R-:W-:Y:S01]  /*3fb0*/  @P0 LEA R8, R10, R1, 0x2 ;  /* 0x000000010a080211 */ /* 0x000fe200078e10ff */
[----:B---3--:R1:W-:Y:S04]  /*3fc0*/  @P1 STL [R12+0x4], R9 ;  /* 0x000004090c001387 */ /* 0x0083e80000100800 */
[----:B------:R1:W-:Y:S04]  /*3fd0*/  @!P1 STL [R4], RZ ;  /* 0x000000ff04009387 */ /* 0x0003e80000100800 */
[----:B------:R-:W3:Y:S01]  /*3fe0*/  @P0 LDL R8, [R8] ;  /* 0x0000000008080983 */ /* 0x000ee20000100800 */
[----:B0-----:R-:W-:-:S05]  /*3ff0*/  VIADD R7, R5, 0x3 ;  /* 0x0000000305077836 */ /* 0x001fca0000000000 */
[----:B------:R-:W-:Y:S02]  /*4000*/  ISETP.NE.AND P1, PT, R7, R6, PT ;  /* 0x000000060700720c */ /* 0x000fe40003f25270 */
[----:B------:R-:W-:Y:S01]  /*4010*/  @P0 IADD3 R6, PT, PT, R10, 0x1, RZ ;  /* 0x000000010a060810 */ /* 0x000fe20007ffe0ff */
[----:B------:R-:W-:Y:S01]  /*4020*/  @!P0 IMAD.MOV.U32 R6, RZ, RZ, R10 ;  /* 0x000000ffff068224 */ /* 0x000fe200078e000a */
[----:B---3--:R1:W-:Y:S04]  /*4030*/  @P0 STL [R12+0x8], R8 ;  /* 0x000008080c000387 */ /* 0x0083e80000100800 */
[----:B------:R1:W-:Y:S05]  /*4040*/  @!P0 STL [R4], RZ ;  /* 0x000000ff04008387 */ /* 0x0003ea0000100800 */
[----:B------:R-:W-:Y:S05]  /*4050*/  @!P1 BRA `(.L_x_14) ;  /* 0x0000000000149947 */ /* 0x000fea0003800000 */
[----:B------:R-:W-:-:S06]  /*4060*/  LEA R7, R6, R1, 0x2 ;  /* 0x0000000106077211 */ /* 0x000fcc00078e10ff */
[----:B------:R-:W3:Y:S01]  /*4070*/  LDL R7, [R7] ;  /* 0x0000000007077983 */ /* 0x000ee20000100800 */
[----:B------:R-:W-:-:S03]  /*4080*/  VIADD R10, R6, 0x1 ;  /* 0x00000001060a7836 */ /* 0x000fc60000000000 */
[----:B---3--:R0:W-:Y:S01]  /*4090*/  STL [R12+0xc], R7 ;  /* 0x00000c070c007387 */ /* 0x0081e20000100800 */
[----:B------:R-:W-:Y:S05]  /*40a0*/  BRA `(.L_x_15) ;  /* 0x0000000000087947 */ /* 0x000fea0003800000 */
.L_x_14:
[----:B------:R3:W-:Y:S01]  /*40b0*/  STL [R4], RZ ;  /* 0x000000ff04007387 */ /* 0x0007e20000100800 */
[----:B------:R-:W-:-:S07]  /*40c0*/  MOV R10, R6 ;  /* 0x00000006000a7202 */ /* 0x000fce0000000f00 */
.L_x_15:
[----:B------:R-:W-:-:S07]  /*40d0*/  VIADD R5, R5, 0x4 ;  /* 0x0000000405057836 */ /* 0x000fce0000000000 */
.L_x_13:
[----:B------:R-:W-:-:S09]  /*40e0*/  UISETP.NE.AND UP0, UPT, UR5, URZ, UPT ;  /* 0x000000ff0500728c */ /* 0x000fd2000bf05270 */
[----:B------:R-:W-:Y:S05]  /*40f0*/  BRA.U !UP0, `(.L_x_5) ;  /* 0x0000000108387547 */ /* 0x000fea000b800000 */
[----:B01----:R-:W0:Y:S01]  /*4100*/  LDC R8, c[0x0][0x3a0] ;  /* 0x0000e800ff087b82 */ /* 0x003e220000000800 */
[----:B------:R-:W-:-:S05]  /*4110*/  UMOV UR4, URZ ;  /* 0x000000ff00047c82 */ /* 0x000fca0008000000 */
.L_x_16:
[----:B0-----:R-:W-:-:S13]  /*4120*/  ISETP.NE.AND P0, PT, R5, R8, PT ;  /* 0x000000080500720c */ /* 0x001fda0003f05270 */
[----:B----4-:R-:W-:-:S06]  /*4130*/  @P0 LEA R6, R10, R1, 0x2 ;  /* 0x000000010a060211 */ /* 0x010fcc00078e10ff */
[----:B------:R-:W4:Y:S01]  /*4140*/  @P0 LDL R6, [R6] ;  /* 0x0000000006060983 */ /* 0x000f220000100800 */
[C---:B------:R-:W-:Y:S01]  /*4150*/  @P0 IMAD R7, R5.reuse, 0x4, R2 ;  /* 0x0000000405070824 */ /* 0x040fe200078e0202 */
[----:B------:R-:W-:Y:S01]  /*4160*/  UIADD3 UR4, UPT, UPT, UR4, 0x1, URZ ;  /* 0x0000000104047890 */ /* 0x000fe2000fffe0ff */
[----:B------:R-:W-:Y:S02]  /*4170*/  @P0 IADD3 R9, PT, PT, R10, 0x1, RZ ;  /* 0x000000010a090810 */ /* 0x000fe40007ffe0ff */
[----:B------:R-:W-:Y:S01]  /*4180*/  IADD3 R5, PT, PT, R5, 0x1, RZ ;  /* 0x0000000105057810 */ /* 0x000fe20007ffe0ff */
[----:B------:R-:W-:Y:S02]  /*4190*/  UISETP.NE.AND UP0, UPT, UR4, UR5, UPT ;  /* 0x000000050400728c */ /* 0x000fe4000bf05270 */
[----:B------:R-:W-:Y:S01]  /*41a0*/  @P0 IMAD.MOV.U32 R10, RZ, RZ, R9 ;  /* 0x000000ffff0a0224 */ /* 0x000fe200078e0009 */
[----:B----4-:R4:W-:Y:S04]  /*41b0*/  @P0 STL [R7], R6 ;  /* 0x0000000607000387 */ /* 0x0109e80000100800 */
[----:B------:R4:W-:Y:S02]  /*41c0*/  @!P0 STL [R4], RZ ;  /* 0x000000ff04008387 */ /* 0x0009e40000100800 */
[----:B------:R-:W-:Y:S05]  /*41d0*/  BRA.U UP0, `(.L_x_16) ;  /* 0xfffffffd00d07547 */ /* 0x000fea000b83ffff */
.L_x_5:
[----:B---3--:R-:W2:Y:S01]  /*41e0*/  LDC R2, c[0x0][0x3a4] ;  /* 0x0000e900ff027b82 */ /* 0x008ea20000000800 */
[----:B01----:R-:W-:Y:S01]  /*41f0*/  IMAD.MOV.U32 R5, RZ, RZ, 0x1 ;  /* 0x00000001ff057424 */ /* 0x003fe200078e00ff */
[C---:B--2-4-:R-:W-:Y:S02]  /*4200*/  LEA R4, R2.reuse, R3, 0x2 ;  /* 0x0000000302047211 */ /* 0x054fe400078e10ff */
[----:B------:R-:W-:-:S03]  /*4210*/  ISETP.GE.AND P0, PT, R2, 0x2, PT ;  /* 0x000000020200780c */ /* 0x000fc60003f06270 */
[----:B------:R0:W-:Y:S10]  /*4220*/  STL [R4+-0x4], R5 ;  /* 0xfffffc0504007387 */ /* 0x0001f40000100800 */
[----:B0-----:R-:W-:Y:S05]  /*4230*/  @!P0 BRA `(.L_x_17) ;  /* 0x0000000c00388947 */ /* 0x001fea0003800000 */
[C---:B------:R-:W-:Y:S01]  /*4240*/  IADD3 R8, PT, PT, R2.reuse, -0x2, RZ ;  /* 0xfffffffe02087810 */ /* 0x040fe20007ffe0ff */
[----:B------:R-:W-:-:S03]  /*4250*/  VIADD R4, R2, 0xffffffff ;  /* 0xffffffff02047836 */ /* 0x000fc60000000000 */
[----:B------:R-:W-:Y:S02]  /*4260*/  ISETP.GE.U32.AND P0, PT, R8, 0xf, PT ;  /* 0x0000000f0800780c */ /* 0x000fe40003f06070 */
[----:B------:R-:W-:-:S04]  /*4270*/  LOP3.LUT R6, R4, 0xf, RZ, 0xc0, !PT ;  /* 0x0000000f04067812 */ /* 0x000fc800078ec0ff */
[----:B------:R-:W-:-:S07]  /*4280*/  ISETP.NE.AND P1, PT, R6, RZ, PT ;  /* 0x000000ff0600720c */ /* 0x000fce0003f25270 */
[----:B------:R-:W-:Y:S06]  /*4290*/  @!P0 BRA `(.L_x_18) ;  /* 0x00000004009c8947 */ /* 0x000fec0003800000 */
[C---:B------:R-:W-:Y:S01]  /*42a0*/  IMAD R26, R4.reuse, 0x4, R3 ;  /* 0x00000004041a7824 */ /* 0x040fe200078e0203 */
[----:B------:R-:W0:Y:S05]  /*42b0*/  LDC.64 R14, c[0x0][0x390] ;  /* 0x0000e400ff0e7b82 */ /* 0x000e2a0000000a00 */
[----:B------:R-:W5:Y:S01]  /*42c0*/  LDL R26, [R26] ;  /* 0x000000001a1a7983 */ /* 0x000f620000100800 */
[----:B------:R-:W-:Y:S01]  /*42d0*/  LOP3.LUT R5, R4, 0xfffffff0, RZ, 0xc0, !PT ;  /* 0xfffffff004057812 */ /* 0x000fe200078ec0ff */
[----:B------:R-:W-:-:S06]  /*42e0*/  UMOV UR4, URZ ;  /* 0x000000ff00047c82 */ /* 0x000fcc0008000000 */
.L_x_19:
[----:B01----:R-:W-:-:S05]  /*42f0*/  IMAD.WIDE.U32 R20, R8, 0x4, R14 ;  /* 0x0000000408147825 */ /* 0x003fca00078e000e */
[----:B------:R-:W2:Y:S01]  /*4300*/  LDG.E R27, desc[UR8][R20.64+0x4] ;  /* 0x00000408141b7981 */ /* 0x000ea2000c1e1900 */
[C---:B------:R-:W-:Y:S01]  /*4310*/  IADD3 R12, PT, PT, R8.reuse, -0x1, RZ ;  /* 0xffffffff080c7810 */ /* 0x040fe20007ffe0ff */
[C---:B------:R-:W-:Y:S02]  /*4320*/  VIADD R10, R8.reuse, 0xfffffffe ;  /* 0xfffffffe080a7836 */ /* 0x040fe40000000000 */
[----:B------:R0:W3:Y:S01]  /*4330*/  LDG.E R13, desc[UR8][R20.64] ;  /* 0x00000008140d7981 */ /* 0x0000e2000c1e1900 */
[----:B------:R-:W-:Y:S01]  /*4340*/  IADD3 R11, PT, PT, R8, -0x3, RZ ;  /* 0xfffffffd080b7810 */ /* 0x000fe20007ffe0ff */
[----:B------:R-:W-:-:S04]  /*4350*/  IMAD.WIDE.U32 R24, R12, 0x4, R14 ;  /* 0x000000040c187825 */ /* 0x000fc800078e000e */
[--C-:B------:R-:W-:Y:S01]  /*4360*/  IMAD.WIDE.U32 R18, R10, 0x4, R14.reuse ;  /* 0x000000040a127825 */ /* 0x100fe200078e000e */
[----:B------:R-:W4:Y:S03]  /*4370*/  LDG.E R7, desc[UR8][R24.64] ;  /* 0x0000000818077981 */ /* 0x000f26000c1e1900 */
[C---:B------:R-:W-:Y:S02]  /*4380*/  VIADD R9, R8.reuse, 0xfffffffc ;  /* 0xfffffffc08097836 */ /* 0x040fe40000000000 */
[--C-:B------:R-:W-:Y:S01]  /*4390*/  IMAD.WIDE.U32 R16, R11, 0x4, R14.reuse ;  /* 0x000000040b107825 */ /* 0x100fe200078e000e */
[----:B------:R1:W4:Y:S01]  /*43a0*/  LDG.E R18, desc[UR8][R18.64] ;  /* 0x0000000812127981 */ /* 0x000322000c1e1900 */
[----:B------:R-:W-:Y:S02]  /*43b0*/  IADD3 R29, PT, PT, R8, -0x5, RZ ;  /* 0xfffffffb081d7810 */ /* 0x000fe40007ffe0ff */
[--C-:B0-----:R-:W-:Y:S01]  /*43c0*/  IMAD.WIDE.U32 R20, R9, 0x4, R14.reuse ;  /* 0x0000000409147825 */ /* 0x101fe200078e000e */
[----:B------:R0:W4:Y:S03]  /*43d0*/  LDG.E R28, desc[UR8][R16.64] ;  /* 0x00000008101c7981 */ /* 0x000126000c1e1900 */
[----:B------:R-:W-:-:S02]  /*43e0*/  IMAD.WIDE.U32 R22, R29, 0x4, R14 ;  /* 0x000000041d167825 */ /* 0x000fc400078e000e */
[----:B------:R-:W4:Y:S02]  /*43f0*/  LDG.E R20, desc[UR8][R20.64] ;  /* 0x0000000814147981 */ /* 0x000f24000c1e1900 */
[C---:B-1----:R-:W-:Y:S02]  /*4400*/  VIADD R19, R8.reuse, 0xfffffffa ;  /* 0xfffffffa08137836 */ /* 0x042fe40000000000 */
[----:B------:R3:W4:Y:S01]  /*4410*/  LDG.E R22, desc[UR8][R22.64] ;  /* 0x0000000816167981 */ /* 0x000722000c1e1900 */
[----:B0-----:R-:W-:Y:S01]  /*4420*/  LEA R17, R8, R1, 0x2 ;  /* 0x0000000108117211 */ /* 0x001fe200078e10ff */
[----:B------:R-:W-:-:S06]  /*4430*/  IMAD.WIDE.U32 R24, R19, 0x4, R14 ;  /* 0x0000000413187825 */ /* 0x000fcc00078e000e */
[----:B------:R4:W4:Y:S01]  /*4440*/  LDG.E R24, desc[UR8][R24.64] ;  /* 0x0000000818187981 */ /* 0x000922000c1e1900 */
[----:B--2--5:R-:W-:Y:S02]  /*4450*/  IMAD R27, R27, R26, RZ ;  /* 0x0000001a1b1b7224 */ /* 0x024fe400078e02ff */
[----:B------:R-:W-:-:S03]  /*4460*/  VIADD R26, R8, 0xfffffff9 ;  /* 0xfffffff9081a7836 */ /* 0x000fc60000000000 */
[----:B------:R0:W-:Y:S02]  /*4470*/  STL [R17+0x40], R27 ;  /* 0x0000401b11007387 */ /* 0x0001e40000100800 */
[----:B0-----:R-:W-:-:S06]  /*4480*/  IMAD.WIDE.U32 R16, R26, 0x4, R14 ;  /* 0x000000041a107825 */ /* 0x001fcc00078e000e */
[----:B------:R0:W2:Y:S01]  /*4490*/  LDG.E R16, desc[UR8][R16.64] ;  /* 0x0000000810107981 */ /* 0x0000a2000c1e1900 */
[----:B---3--:R-:W-:-:S04]  /*44a0*/  IMAD R23, R27, R13, RZ ;  /* 0x0000000d1b177224 */ /* 0x008fc800078e02ff */
[----:B----4-:R-:W-:Y:S01]  /*44b0*/  IMAD R25, R23, R7, RZ ;  /* 0x0000000717197224 */ /* 0x010fe200078e02ff */
[----:B------:R-:W-:-:S03]  /*44c0*/  LEA R12, R12, R1, 0x2 ;  /* 0x000000010c0c7211 */ /* 0x000fc600078e10ff */
[----:B------:R-:W-:Y:S01]  /*44d0*/  IMAD R21, R25, R18, RZ ;  /* 0x0000001219157224 */ /* 0x000fe200078e02ff */
[----:B------:R-:W-:Y:S01]  /*44e0*/  IADD3 R7, PT, PT, R8, -0x8, RZ ;  /* 0xfffffff808077810 */ /* 0x000fe20007ffe0ff */
[--C-:B------:R-:W-:Y:S02]  /*44f0*/  IMAD R10, R10, 0x4, R1.reuse ;  /* 0x000000040a0a7824 */ /* 0x100fe400078e0201 */
[----:B------:R-:W-:Y:S02]  /*4500*/  IMAD R28, R21, R28, RZ ;  /* 0x0000001c151c7224 */ /* 0x000fe400078e02ff */
[--C-:B------:R-:W-:Y:S01]  /*4510*/  IMAD R18, R11, 0x4, R1.reuse ;  /* 0x000000040b127824 */ /* 0x100fe200078e0201 */
[----:B------:R-:W-:Y:S01]  /*4520*/  LEA R11, R9, R1, 0x2 ;  /* 0x00000001090b7211 */ /* 0x000fe200078e10ff */
[----:B------:R1:W-:Y:S01]  /*4530*/  STL [R12+0x40], R23 ;  /* 0x000040170c007387 */ /* 0x0003e20000100800 */
[----:B0-----:R-:W-:Y:S01]  /*4540*/  IADD3 R17, PT, PT, R8, -0x9, RZ ;  /* 0xfffffff708117810 */ /* 0x001fe20007ffe0ff */
[----:B------:R-:W-:-:S02]  /*4550*/  IMAD R29, R29, 0x4, R1 ;  /* 0x000000041d1d7824 */ /* 0x000fc400078e0201 */
[----:B------:R-:W-:Y:S01]  /*4560*/  IMAD R20, R28, R20, RZ ;  /* 0x000000141c147224 */ /* 0x000fe200078e02ff */
[----:B------:R-:W-:Y:S01]  /*4570*/  STL [R10+0x40], R25 ;  /* 0x000040190a007387 */ /* 0x000fe20000100800 */
[----:B-1----:R-:W-:-:S03]  /*4580*/  IMAD.WIDE.U32 R12, R7, 0x4, R14 ;  /* 0x00000004070c7825 */ /* 0x002fc600078e000e */
[----:B------:R-:W-:Y:S01]  /*4590*/  STL [R18+0x40], R21 ;  /* 0x0000401512007387 */ /* 0x000fe20000100800 */
[----:B------:R-:W-:-:S03]  /*45a0*/  VIADD R23, R8, 0xfffffff6 ;  /* 0xfffffff608177836 */ /* 0x000fc60000000000 */
[----:B------:R0:W-:Y:S04]  /*45b0*/  STL [R11+0x40], R28 ;  /* 0x0000401c0b007387 */ /* 0x0001e80000100800 */
[----:B------:R1:W3:Y:S04]  /*45c0*/  LDG.E R9, desc[UR8][R12.64] ;  /* 0x000000080c097981 */ /* 0x0002e8000c1e1900 */
[----:B------:R4:W-:Y:S01]  /*45d0*/  STL [R29+0x40], R20 ;  /* 0x000040141d007387 */ /* 0x0009e20000100800 */
[----:B0-----:R-:W-:Y:S01]  /*45e0*/  IMAD.WIDE.U32 R10, R17, 0x4, R14 ;  /* 0x00000004110a7825 */ /* 0x001fe200078e000e */
[----:B------:R-:W-:-:S03]  /*45f0*/  LEA R28, R19, R1, 0x2 ;  /* 0x00000001131c7211 */ /* 0x000fc600078e10ff */
[----:B------:R-:W-:Y:S01]  /*4600*/  IMAD.WIDE.U32 R18, R23, 0x4, R14 ;  /* 0x0000000417127825 */ /* 0x000fe200078e000e */
[----:B------:R-:W3:Y:S03]  /*4610*/  LDG.E R27, desc[UR8][R10.64] ;  /* 0x000000080a1b7981 */ /* 0x000ee6000c1e1900 */
[----:B----4-:R-:W-:Y:S02]  /*4620*/  IMAD R29, R20, R22, RZ ;  /* 0x00000016141d7224 */ /* 0x010fe400078e02ff */
[C---:B------:R-:W-:Y:S01]  /*4630*/  VIADD R22, R8.reuse, 0xfffffff5 ;  /* 0xfffffff508167836 */ /* 0x040fe20000000000 */
[----:B------:R-:W-:Y:S01]  /*4640*/  IADD3 R25, PT, PT, R8, -0xc, RZ ;  /* 0xfffffff408197810 */ /* 0x000fe20007ffe0ff */
[----:B------:R0:W4:Y:S01]  /*4650*/  LDG.E R18, desc[UR8][R18.64] ;  /* 0x0000000812127981 */ /* 0x000122000c1e1900 */
[----:B------:R-:W-:Y:S02]  /*4660*/  IMAD R26, R26, 0x4, R1 ;  /* 0x000000041a1a7824 */ /* 0x000fe400078e0201 */
[--C-:B-1----:R-:W-:Y:S01]  /*4670*/  IMAD.WIDE.U32 R12, R22, 0x4, R14.reuse ;  /* 0x00000004160c7825 */ /* 0x102fe200078e000e */
[----:B------:R1:W-:Y:S03]  /*4680*/  STL [R28+0x40], R29 ;  /* 0x0000401d1c007387 */ /* 0x0003e60000100800 */
[----:B------:R-:W-:-:S02]  /*4690*/  IMAD.WIDE.U32 R20, R25, 0x4, R14 ;  /* 0x0000000419147825 */ /* 0x000fc400078e000e */
[----:B------:R-:W4:Y:S02]  /*46a0*/  LDG.E R12, desc[UR8][R12.64] ;  /* 0x000000080c0c7981 */ /* 0x000f24000c1e1900 */
[----:B0-----:R-:W-:Y:S01]  /*46b0*/  IMAD R19, R29, R24, RZ ;  /* 0x000000181d137224 */ /* 0x001fe200078e02ff */
[----:B------:R-:W-:Y:S01]  /*46c0*/  IADD3 R24, PT, PT, R8, -0xd, RZ ;  /* 0xfffffff308187810 */ /* 0x000fe20007ffe0ff */
[----:B------:R0:W4:Y:S04]  /*46d0*/  LDG.E R20, desc[UR8][R20.64] ;  /* 0x0000000814147981 */ /* 0x000128000c1e1900 */
[----:B------:R2:W-:Y:S01]  /*46e0*/  STL [R26+0x40], R19 ;  /* 0x000040131a007387 */ /* 0x0005e20000100800 */
[----:B-1----:R-:W-:-:S06]  /*46f0*/  IMAD.WIDE.U32 R28, R24, 0x4, R14 ;  /* 0x00000004181c7825 */ /* 0x002fcc00078e000e */
[----:B------:R-:W4:Y:S01]  /*4700*/  LDG.E R28, desc[UR8][R28.64] ;  /* 0x000000081c1c7981 */ /* 0x000f22000c1e1900 */
[----:B--2---:R-:W-:Y:S02]  /*4710*/  IMAD R26, R19, R16, RZ ;  /* 0x00000010131a7224 */ /* 0x004fe400078e02ff */
[----:B------:R-:W-:-:S04]  /*4720*/  VIADD R16, R8, 0xfffffff2 ;  /* 0xfffffff208107836 */ /* 0x000fc80000000000 */
[----:B------:R-:W-:-:S06]  /*4730*/  IMAD.WIDE.U32 R10, R16, 0x4, R14 ;  /* 0x00000004100a7825 */ /* 0x000fcc00078e000e */
[----:B------:R1:W2:Y:S01]  /*4740*/  LDG.E R10, desc[UR8][R10.64] ;  /* 0x000000080a0a7981 */ /* 0x0002a2000c1e1900 */
[-C--:B0-----:R-:W-:Y:S02]  /*4750*/  LEA R21, R7, R1.reuse, 0x2 ;  /* 0x0000000107157211 */ /* 0x081fe400078e10ff */
[----:B------:R-:W-:Y:S01]  /*4760*/  LEA R23, R23, R1, 0x2 ;  /* 0x0000000117177211 */ /* 0x000fe200078e10ff */
[----:B---3--:R-:W-:-:S04]  /*4770*/  IMAD R9, R26, R9, RZ ;  /* 0x000000091a097224 */ /* 0x008fc800078e02ff */
[----:B------:R-:W-:-:S04]  /*4780*/  IMAD R27, R9, R27, RZ ;  /* 0x0000001b091b7224 */ /* 0x000fc800078e02ff */
[----:B----4-:R-:W-:Y:S02]  /*4790*/  IMAD R7, R27, R18, RZ ;  /* 0x000000121b077224 */ /* 0x010fe400078e02ff */
[----:B------:R-:W-:Y:S02]  /*47a0*/  IMAD R18, R17, 0x4, R1 ;  /* 0x0000000411127824 */ /* 0x000fe400078e0201 */
[----:B------:R-:W-:-:S04]  /*47b0*/  IMAD R13, R7, R12, RZ ;  /* 0x0000000c070d7224 */ /* 0x000fc800078e02ff */
[----:B-1----:R-:W-:Y:S01]  /*47c0*/  IMAD R11, R13, R20, RZ ;  /* 0x000000140d0b7224 */ /* 0x002fe200078e02ff */
[-C--:B------:R-:W-:Y:S01]  /*47d0*/  LEA R22, R22, R1.reuse, 0x2 ;  /* 0x0000000116167211 */ /* 0x080fe200078e10ff */
[----:B------:R-:W-:Y:S01]  /*47e0*/  VIADD R12, R8, 0xfffffff1 ;  /* 0xfffffff1080c7836 */ /* 0x000fe20000000000 */
[----:B------:R2:W-:Y:S01]  /*47f0*/  STL [R21+0x40], R26 ;  /* 0x0000401a15007387 */ /* 0x0005e20000100800 */
[--C-:B------:R-:W-:Y:S01]  /*4800*/  IMAD R20, R25, 0x4, R1.reuse ;  /* 0x0000000419147824 */ /* 0x100fe200078e0201 */
[----:B------:R-:W-:Y:S01]  /*4810*/  LEA R24, R24, R1, 0x2 ;  /* 0x0000000118187211 */ /* 0x000fe200078e10ff */
[----:B------:R-:W-:Y:S01]  /*4820*/  IMAD R16, R16, 0x4, R1 ;  /* 0x0000000410107824 */ /* 0x000fe200078e0201 */
[----:B------:R1:W-:Y:S01]  /*4830*/  STL [R18+0x40], R9 ;  /* 0x0000400912007387 */ /* 0x0003e20000100800 */
[----:B------:R-:W-:-:S03]  /*4840*/  IMAD R17, R11, R28, RZ ;  /* 0x0000001c0b117224 */ /* 0x000fc600078e02ff */
[----:B------:R1:W-:Y:S01]  /*4850*/  STL [R23+0x40], R27 ;  /* 0x0000401b17007387 */ /* 0x0003e20000100800 */
[----:B------:R-:W-:-:S03]  /*4860*/  LEA R19, R12, R3, 0x2 ;  /* 0x000000030c137211 */ /* 0x000fc600078e10ff */
[----:B------:R1:W-:Y:S01]  /*4870*/  STL [R22+0x40], R7 ;  /* 0x0000400716007387 */ /* 0x0003e20000100800 */
[----:B------:R-:W-:-:S03]  /*4880*/  UIADD3 UR4, UPT, UPT, UR4, 0x10, URZ ;  /* 0x0000001004047890 */ /* 0x000fc6000fffe0ff */
[----:B------:R1:W-:Y:S04]  /*4890*/  STL [R20+0x40], R13 ;  /* 0x0000400d14007387 */ /* 0x0003e80000100800 */
[----:B------:R1:W-:Y:S04]  /*48a0*/  STL [R24+0x40], R11 ;  /* 0x0000400b18007387 */ /* 0x0003e80000100800 */
[----:B------:R1:W-:Y:S01]  /*48b0*/  STL [R16+0x40], R17 ;  /* 0x0000401110007387 */ /* 0x0003e20000100800 */
[----:B------:R-:W-:Y:S01]  /*48c0*/  ISETP.NE.AND P0, PT, R5, UR4, PT ;  /* 0x0000000405007c0c */ /* 0x000fe2000bf05270 */
[----:B------:R-:W-:-:S02]  /*48d0*/  VIADD R8, R8, 0xfffffff0 ;  /* 0xfffffff008087836 */ /* 0x000fc40000000000 */
[----:B--2---:R-:W-:-:S05]  /*48e0*/  IMAD R26, R17, R10, RZ ;  /* 0x0000000a111a7224 */ /* 0x004fca00078e02ff */
[----:B------:R1:W-:Y:S05]  /*48f0*/  STL [R19], R26 ;  /* 0x0000001a13007387 */ /* 0x0003ea0000100800 */
[----:B------:R-:W-:Y:S05]  /*4900*/  @P0 BRA `(.L_x_19) ;  /* 0xfffffff800780947 */ /* 0x000fea000383ffff */
.L_x_18:
[----:B------:R-:W-:Y:S05]  /*4910*/  @!P1 BRA `(.L_x_17) ;  /* 0x0000000400809947 */ /* 0x000fea0003800000 */
[----:B------:R-:W-:Y:S02]  /*4920*/  ISETP.GE.U32.AND P0, PT, R6, 0x8, PT ;  /* 0x000000080600780c */ /* 0x000fe40003f06070 */
[----:B------:R-:W-:-:S04]  /*4930*/  LOP3.LUT R25, R4, 0x7, RZ, 0xc0, !PT ;  /* 0x0000000704197812 */ /* 0x000fc800078ec0ff */
[----:B------:R-:W-:-:S07]  /*4940*/  ISETP.NE.AND P1, PT, R25, RZ, PT ;  /* 0x000000ff1900720c */ /* 0x000fce0003f25270 */
[----:B------:R-:W-:Y:S06]  /*4950*/  @!P0 BRA `(.L_x_20) ;  /* 0x0000000000c48947 */ /* 0x000fec0003800000 */
[----:B-1----:R-:W0:Y:S01]  /*4960*/  LDC.64 R6, c[0x0][0x390] ;  /* 0x0000e400ff067b82 */ /* 0x002e220000000a00 */
[C---:B------:R-:W-:Y:S01]  /*4970*/  LEA R23, R8.reuse, R1, 0x2 ;  /* 0x0000000108177211 */ /* 0x040fe200078e10ff */
[C---:B------:R-:W-:Y:S01]  /*4980*/  VIADD R21, R8.reuse, 0xffffffff ;  /* 0xffffffff08157836 */ /* 0x040fe20000000000 */
[----:B------:R-:W-:-:S03]  /*4990*/  IADD3 R26, PT, PT, R8, -0x2, RZ ;  /* 0xfffffffe081a7810 */ /* 0x000fc60007ffe0ff */
[----:B------:R-:W2:Y:S01]  /*49a0*/  LDL R22, [R23+0x44] ;  /* 0x0000440017167983 */ /* 0x000ea20000100800 */
[C---:B------:R-:W-:Y:S01]  /*49b0*/  VIADD R20, R8.reuse, 0xfffffffd ;  /* 0xfffffffd08147836 */ /* 0x040fe20000000000 */
[C---:B------:R-:W-:Y:S01]  /*49c0*/  IADD3 R5, PT, PT, R8.reuse, -0x4, RZ ;  /* 0xfffffffc08057810 */ /* 0x040fe20007ffe0ff */
[----:B0-----:R-:W-:-:S05]  /*49d0*/  IMAD.WIDE.U32 R18, R8, 0x4, R6 ;  /* 0x0000000408127825 */ /* 0x001fca00078e0006 */
[----:B------:R-:W2:Y:S01]  /*49e0*/  LDG.E R9, desc[UR8][R18.64+0x4] ;  /* 0x0000040812097981 */ /* 0x000ea2000c1e1900 */
[----:B------:R-:W-:-:S03]  /*49f0*/  IMAD.WIDE.U32 R10, R21, 0x4, R6 ;  /* 0x00000004150a7825 */ /* 0x000fc600078e0006 */
[----:B------:R0:W3:Y:S01]  /*4a00*/  LDG.E R24, desc[UR8][R18.64] ;  /* 0x0000000812187981 */ /* 0x0000e2000c1e1900 */
[----:B------:R-:W-:-:S03]  /*4a10*/  IMAD.WIDE.U32 R12, R26, 0x4, R6 ;  /* 0x000000041a0c7825 */ /* 0x000fc600078e0006 */
[----:B------:R-:W4:Y:S01]  /*4a20*/  LDG.E R10, desc[UR8][R10.64] ;  /* 0x000000080a0a7981 */ /* 0x000f22000c1e1900 */
[----:B------:R-:W-:-:S03]  /*4a30*/  IMAD.WIDE.U32 R14, R20, 0x4, R6 ;  /* 0x00000004140e7825 */ /* 0x000fc600078e0006 */
[----:B------:R3:W5:Y:S01]  /*4a40*/  LDG.E R12, desc[UR8][R12.64] ;  /* 0x000000080c0c7981 */ /* 0x000762000c1e1900 */
[----:B------:R-:W-:Y:S01]  /*4a50*/  IMAD.WIDE.U32 R16, R5, 0x4, R6 ;  /* 0x0000000405107825 */ /* 0x000fe200078e0006 */
[C---:B------:R-:W-:Y:S02]  /*4a60*/  IADD3 R28, PT, PT, R8.reuse, -0x6, RZ ;  /* 0xfffffffa081c7810 */ /* 0x040fe40007ffe0ff */
[----:B------:R-:W5:Y:S01]  /*4a70*/  LDG.E R14, desc[UR8][R14.64] ;  /* 0x000000080e0e7981 */ /* 0x000f62000c1e1900 */
[----:B------:R-:W-:-:S03]  /*4a80*/  VIADD R27, R8, 0xfffffffb ;  /* 0xfffffffb081b7836 */ /* 0x000fc60000000000 */
[----:B------:R-:W5:Y:S01]  /*4a90*/  LDG.E R16, desc[UR8][R16.64] ;  /* 0x0000000810107981 */ /* 0x000f62000c1e1900 */
[----:B0-----:R-:W-:-:S04]  /*4aa0*/  IMAD.WIDE.U32 R18, R27, 0x4, R6 ;  /* 0x000000041b127825 */ /* 0x001fc800078e0006 */
[----:B------:R-:W-:Y:S02]  /*4ab0*/  IMAD.WIDE.U32 R6, R28, 0x4, R6 ;  /* 0x000000041c067825 */ /* 0x000fe400078e0006 */
[----:B------:R-:W5:Y:S04]  /*4ac0*/  LDG.E R18, desc[UR8][R18.64] ;  /* 0x0000000812127981 */ /* 0x000f68000c1e1900 */
[----:B------:R0:W5:Y:S01]  /*4ad0*/  LDG.E R6, desc[UR8][R6.64] ;  /* 0x0000000806067981 */ /* 0x000162000c1e1900 */
[-C--:B------:R-:W-:Y:S02]  /*4ae0*/  LEA R26, R26, R1.reuse, 0x2 ;  /* 0x000000011a1a7211 */ /* 0x080fe400078e10ff */
[----:B------:R-:W-:Y:S01]  /*4af0*/  LEA R20, R20, R1, 0x2 ;  /* 0x0000000114147211 */ /* 0x000fe200078e10ff */
[----:B------:R-:W-:-:S02]  /*4b00*/  IMAD R28, R28, 0x4, R1 ;  /* 0x000000041c1c7824 */ /* 0x000fc400078e0201 */
[----:B--2---:R-:W-:-:S04]  /*4b10*/  IMAD R22, R22, R9, RZ ;  /* 0x0000000916167224 */ /* 0x004fc800078e02ff */
[----:B---3--:R-:W-:-:S04]  /*4b20*/  IMAD R13, R22, R24, RZ ;  /* 0x00000018160d7224 */ /* 0x008fc800078e02ff */
[----:B----4-:R-:W-:-:S04]  /*4b30*/  IMAD R29, R13, R10, RZ ;  /* 0x0000000a0d1d7224 */ /* 0x010fc800078e02ff */
[----:B-----5:R-:W-:-:S04]  /*4b40*/  IMAD R9, R29, R12, RZ ;  /* 0x0000000c1d097224 */ /* 0x020fc800078e02ff */
[----:B------:R-:W-:Y:S02]  /*4b50*/  IMAD R11, R9, R14, RZ ;  /* 0x0000000e090b7224 */ /* 0x000fe400078e02ff */
[--C-:B------:R-:W-:Y:S02]  /*4b60*/  IMAD R12, R21, 0x4, R1.reuse ;  /* 0x00000004150c7824 */ /* 0x100fe400078e0201 */
[----:B0-----:R-:W-:Y:S02]  /*4b70*/  IMAD R7, R11, R16, RZ ;  /* 0x000000100b077224 */ /* 0x001fe400078e02ff */
[----:B------:R-:W-:Y:S02]  /*4b80*/  VIADD R10, R8, 0xfffffff9 ;  /* 0xfffffff9080a7836 */ /* 0x000fe40000000000 */
[----:B------:R-:W-:Y:S01]  /*4b90*/  IMAD R14, R5, 0x4, R1 ;  /* 0x00000004050e7824 */ /* 0x000fe200078e0201 */
[----:B------:R0:W-:Y:S01]  /*4ba0*/  STL [R23+0x40], R22 ;  /* 0x0000401617007387 */ /* 0x0001e20000100800 */
[----:B------:R-:W-:Y:S01]  /*4bb0*/  IMAD R5, R7, R18, RZ ;  /* 0x0000001207057224 */ /* 0x000fe200078e02ff */
[----:B------:R-:W-:-:S02]  /*4bc0*/  LEA R16, R27, R1, 0x2 ;  /* 0x000000011b107211 */ /* 0x000fc400078e10ff */
[----:B------:R0:W-:Y:S01]  /*4bd0*/  STL [R12+0x40], R13 ;  /* 0x0000400d0c007387 */ /* 0x0001e20000100800 */
[----:B------:R-:W-:Y:S01]  /*4be0*/  LEA R15, R10, R3, 0x2 ;  /* 0x000000030a0f7211 */ /* 0x000fe200078e10ff */
[----:B------:R-:W-:Y:S02]  /*4bf0*/  IMAD R6, R5, R6, RZ ;  /* 0x0000000605067224 */ /* 0x000fe400078e02ff */
[----:B------:R0:W-:Y:S04]  /*4c00*/  STL [R26+0x40], R29 ;  /* 0x0000401d1a007387 */ /* 0x0001e80000100800 */
[----:B------:R0:W-:Y:S04]  /*4c10*/  STL [R20+0x40], R9 ;  /* 0x0000400914007387 */ /* 0x0001e80000100800 */
[----:B------:R0:W-:Y:S04]  /*4c20*/  STL [R14+0x40], R11 ;  /* 0x0000400b0e007387 */ /* 0x0001e80000100800 */
[----:B------:R0:W-:Y:S04]  /*4c30*/  STL [R16+0x40], R7 ;  /* 0x0000400710007387 */ /* 0x0001e80000100800 */
[----:B------:R0:W-:Y:S04]  /*4c40*/  STL [R28+0x40], R5 ;  /* 0x000040051c007387 */ /* 0x0001e80000100800 */
[----:B------:R0:W-:Y:S01]  /*4c50*/  STL [R15], R6 ;  /* 0x000000060f007387 */ /* 0x0001e20000100800 */
[----:B------:R-:W-:-:S07]  /*4c60*/  VIADD R8, R8, 0xfffffff8 ;  /* 0xfffffff808087836 */ /* 0x000fce0000000000 */
.L_x_20:
[----:B------:R-:W-:Y:S05]  /*4c70*/  @!P1 BRA `(.L_x_17) ;  /* 0x0000000000a89947 */ /* 0x000fea0003800000 */
[----:B------:R-:W-:Y:S02]  /*4c80*/  ISETP.GE.U32.AND P0, PT, R25, 0x4, PT ;  /* 0x000000041900780c */ /* 0x000fe40003f06070 */
[----:B------:R-:W-:-:S04]  /*4c90*/  LOP3.LUT R4, R4, 0x3, RZ, 0xc0, !PT ;  /* 0x0000000304047812 */ /* 0x000fc800078ec0ff */
[----:B------:R-:W-:-:S07]  /*4ca0*/  ISETP.NE.AND P1, PT, R4, RZ, PT ;  /* 0x000000ff0400720c */ /* 0x000fce0003f25270 */
[----:B------:R-:W-:Y:S06]  /*4cb0*/  @!P0 BRA `(.L_x_21) ;  /* 0x0000000000648947 */ /* 0x000fec0003800000 */
[----:B01----:R-:W0:Y:S01]  /*4cc0*/  LDC.64 R10, c[0x0][0x390] ;  /* 0x0000e400ff0a7b82 */ /* 0x003e220000000a00 */
[C---:B------:R-:W-:Y:S01]  /*4cd0*/  LEA R5, R8.reuse, R1, 0x2 ;  /* 0x0000000108057211 */ /* 0x040fe200078e10ff */
[C---:B------:R-:W-:Y:S01]  /*4ce0*/  VIADD R17, R8.reuse, 0xffffffff ;  /* 0xffffffff08117836 */ /* 0x040fe20000000000 */
[----:B------:R-:W-:-:S03]  /*4cf0*/  IADD3 R19, PT, PT, R8, -0x2, RZ ;  /* 0xfffffffe08137810 */ /* 0x000fc60007ffe0ff */
[----:B------:R-:W2:Y:S01]  /*4d00*/  LDL R9, [R5+0x44] ;  /* 0x0000440005097983 */ /* 0x000ea20000100800 */
[----:B0-----:R-:W-:-:S05]  /*4d10*/  IMAD.WIDE.U32 R12, R8, 0x4, R10 ;  /* 0x00000004080c7825 */ /* 0x001fca00078e000a */
[----:B------:R-:W2:Y:S01]  /*4d20*/  LDG.E R14, desc[UR8][R12.64+0x4] ;  /* 0x000004080c0e7981 */ /* 0x000ea2000c1e1900 */
[----:B------:R-:W-:-:S03]  /*4d30*/  IMAD.WIDE.U32 R6, R17, 0x4, R10 ;  /* 0x0000000411067825 */ /* 0x000fc600078e000a */
[----:B------:R-:W3:Y:S01]  /*4d40*/  LDG.E R15, desc[UR8][R12.64] ;  /* 0x000000080c0f7981 */ /* 0x000ee2000c1e1900 */
[----:B------:R-:W-:-:S03]  /*4d50*/  IMAD.WIDE.U32 R10, R19, 0x4, R10 ;  /* 0x00000004130a7825 */ /* 0x000fc600078e000a */
[----:B------:R-:W4:Y:S04]  /*4d60*/  LDG.E R6, desc[UR8][R6.64] ;  /* 0x0000000806067981 */ /* 0x000f28000c1e1900 */
[----:B------:R-:W5:Y:S01]  /*4d70*/  LDG.E R10, desc[UR8][R10.64] ;  /* 0x000000080a0a7981 */ /* 0x000f62000c1e1900 */
[----:B------:R-:W-:Y:S01]  /*4d80*/  VIADD R16, R8, 0xfffffffd ;  /* 0xfffffffd08107836 */ /* 0x000fe20000000000 */
[----:B------:R-:W-:Y:S01]  /*4d90*/  LEA R20, R19, R1, 0x2 ;  /* 0x0000000113147211 */ /* 0x000fe200078e10ff */
[----:B------:R-:W-:-:S03]  /*4da0*/  IMAD R18, R17, 0x4, R1 ;  /* 0x0000000411127824 */ /* 0x000fc600078e0201 */
[----:B------:R-:W-:Y:S01]  /*4db0*/  LEA R16, R16, R3, 0x2 ;  /* 0x0000000310107211 */ /* 0x000fe200078e10ff */
[----:B------:R-:W-:Y:S02]  /*4dc0*/  VIADD R8, R8, 0xfffffffc ;  /* 0xfffffffc08087836 */ /* 0x000fe40000000000 */
[----:B--2---:R-:W-:-:S04]  /*4dd0*/  IMAD R14, R14, R9, RZ ;  /* 0x000000090e0e7224 */ /* 0x004fc800078e02ff */
[----:B---3--:R-:W-:-:S04]  /*4de0*/  IMAD R9, R15, R14, RZ ;  /* 0x0000000e0f097224 */ /* 0x008fc800078e02ff */
[----:B----4-:R-:W-:Y:S01]  /*4df0*/  IMAD R15, R6, R9, RZ ;  /* 0x00000009060f7224 */ /* 0x010fe200078e02ff */
[----:B------:R2:W-:Y:S03]  /*4e00*/  STL [R5+0x40], R14 ;  /* 0x0000400e05007387 */ /* 0x0005e60000100800 */
[----:B-----5:R-:W-:Y:S01]  /*4e10*/  IMAD R3, R10, R15, RZ ;  /* 0x0000000f0a037224 */ /* 0x020fe200078e02ff */
[----:B------:R2:W-:Y:S04]  /*4e20*/  STL [R18+0x40], R9 ;  /* 0x0000400912007387 */ /* 0x0005e80000100800 */
[----:B------:R2:W-:Y:S04]  /*4e30*/  STL [R20+0x40], R15 ;  /* 0x0000400f14007387 */ /* 0x0005e80000100800 */
[----:B------:R2:W-:Y:S02]  /*4e40*/  STL [R16], R3 ;  /* 0x0000000310007387 */ /* 0x0005e40000100800 */
.L_x_21:
[----:B------:R-:W-:Y:S05]  /*4e50*/  @!P1 BRA `(.L_x_17) ;  /* 0x0000000000309947 */ /* 0x000fea0003800000 */
[----:B01----:R-:W0:Y:S01]  /*4e60*/  LDC.64 R6, c[0x0][0x390] ;  /* 0x0000e400ff067b82 */ /* 0x003e220000000a00 */
[----:B------:R-:W-:-:S05]  /*4e70*/  UMOV UR4, URZ ;  /* 0x000000ff00047c82 */ /* 0x000fca0008000000 */
.L_x_22:
[C---:B0-----:R-:W-:Y:S01]  /*4e80*/  IMAD.WIDE.U32 R10, R8.reuse, 0x4, R6 ;  /* 0x00000004080a7825 */ /* 0x041fe200078e0006 */
[----:B---3--:R-:W-:-:S05]  /*4e90*/  LEA R12, R8, R1, 0x2 ;  /* 0x00000001080c7211 */ /* 0x008fca00078e10ff */
[----:B------:R-:W3:Y:S04]  /*4ea0*/  LDG.E R10, desc[UR8][R10.64+0x4] ;  /* 0x000004080a0a7981 */ /* 0x000ee8000c1e1900 */
[----:B--2---:R-:W3:Y:S01]  /*4eb0*/  LDL R3, [R12+0x44] ;  /* 0x000044000c037983 */ /* 0x004ee20000100800 */
[----:B------:R-:W-:Y:S01]  /*4ec0*/  UIADD3 UR4, UPT, UPT, UR4, 0x1, URZ ;  /* 0x0000000104047890 */ /* 0x000fe2000fffe0ff */
[----:B------:R-:W-:-:S05]  /*4ed0*/  VIADD R8, R8, 0xffffffff ;  /* 0xffffffff08087836 */ /* 0x000fca0000000000 */
[----:B------:R-:W-:Y:S01]  /*4ee0*/  ISETP.NE.AND P0, PT, R4, UR4, PT ;  /* 0x0000000404007c0c */ /* 0x000fe2000bf05270 */
[----:B---3--:R-:W-:-:S05]  /*4ef0*/  IMAD R3, R3, R10, RZ ;  /* 0x0000000a03037224 */ /* 0x008fca00078e02ff */
[----:B------:R3:W-:Y:S07]  /*4f00*/  STL [R12+0x40], R3 ;  /* 0x000040030c007387 */ /* 0x0007ee0000100800 */
[----:B------:R-:W-:Y:S05]  /*4f10*/  @P0 BRA `(.L_x_22) ;  /* 0xfffffffc00d80947 */ /* 0x000fea000383ffff */
.L_x_17:
[----:B------:R-:W-:Y:S02]  /*4f20*/  ISETP.GE.AND P0, PT, R2, 0x1, PT ;  /* 0x000000010200780c */ /* 0x000fe40003f06270 */
[----:B0-2---:R-:W-:-:S11]  /*4f30*/  CS2R R4, SRZ ;  /* 0x0000000000047805 */ /* 0x005fd6000001ff00 */
[----:B------:R-:W-:Y:S05]  /*4f40*/  @!P0 BRA `(.L_x_23) ;  /* 0x0000000400848947 */ /* 0x000fea0003800000 */
[C---:B------:R-:W-:Y:S01]  /*4f50*/  ISETP.GE.U32.AND P2, PT, R2.reuse, 0x10, PT ;  /* 0x000000100200780c */ /* 0x040fe20003f46070 */
[----:B-1----:R-:W-:Y:S01]  /*4f60*/  HFMA2 R26, -RZ, RZ, 0, 0 ;  /* 0x00000000ff1a7431 */ /* 0x002fe200000001ff */
[----:B---3--:R-:W-:Y:S01]  /*4f70*/  LOP3.LUT R3, R2, 0xf, RZ, 0xc0, !PT ;  /* 0x0000000f02037812 */ /* 0x008fe200078ec0ff */
[----:B------:R-:W-:-:S03]  /*4f80*/  IMAD.MOV.U32 R13, RZ, RZ, RZ ;  /* 0x000000ffff0d7224 */ /* 0x000fc600078e00ff */
[----:B------:R-:W-:-:S07]  /*4f90*/  ISETP.NE.AND P1, PT, R3, RZ, PT ;  /* 0x000000ff0300720c */ /* 0x000fce0003f25270 */
[----:B------:R-:W-:Y:S06]  /*4fa0*/  @!P2 BRA `(.L_x_24) ;  /* 0x000000000074a947 */ /* 0x000fec0003800000 */
[----:B------:R-:W-:Y:S01]  /*4fb0*/  LOP3.LUT R26, R2, 0x7ffffff0, RZ, 0xc0, !PT ;  /* 0x7ffffff0021a7812 */ /* 0x000fe200078ec0ff */
[----:B------:R-:W-:Y:S01]  /*4fc0*/  IMAD.MOV.U32 R13, RZ, RZ, RZ ;  /* 0x000000ffff0d7224 */ /* 0x000fe200078e00ff */
[----:B------:R-:W-:-:S07]  /*4fd0*/  MOV R24, RZ ;  /* 0x000000ff00187202 */ /* 0x000fce0000000f00 */
.L_x_25:
[----:B------:R-:W-:-:S05]  /*4fe0*/  LEA R25, R24, R1, 0x2 ;  /* 0x0000000118197211 */ /* 0x000fca00078e10ff */
[----:B------:R-:W2:Y:S04]  /*4ff0*/  LDL.128 R20, [R25+0x20] ;  /* 0x0000200019147983 */ /* 0x000ea80000100c00 */
[----:B------:R-:W2:Y:S04]  /*5000*/  LDL.128 R8, [R25+0x40] ;  /* 0x0000400019087983 */ /* 0x000ea80000100c00 */
[----:B------:R-:W3:Y:S04]  /*5010*/  LDL.128 R16, [R25+0x30] ;  /* 0x0000300019107983 */ /* 0x000ee80000100c00 */
[----:B------:R-:W3:Y:S01]  /*5020*/  LDL.128 R4, [R25+0x50] ;  /* 0x0000500019047983 */ /* 0x000ee20000100c00 */
[----:B--2---:R-:W-:-:S03]  /*5030*/  IMAD R20, R20, R8, R13 ;  /* 0x0000000814147224 */ /* 0x004fc600078e020d */
[----:B------:R-:W2:Y:S01]  /*5040*/  LDL.128 R12, [R25+0x60] ;  /* 0x00006000190c7983 */ /* 0x000ea20000100c00 */
[----:B------:R-:W-:-:S04]  /*5050*/  IMAD R21, R21, R9, R20 ;  /* 0x0000000915157224 */ /* 0x000fc800078e0214 */
[----:B------:R-:W-:-:S04]  /*5060*/  IMAD R22, R22, R10, R21 ;  /* 0x0000000a16167224 */ /* 0x000fc800078e0215 */
[----:B------:R-:W-:Y:S02]  /*5070*/  IMAD R27, R23, R11, R22 ;  /* 0x0000000b171b7224 */ /* 0x000fe400078e0216 */
[----:B------:R-:W4:Y:S02]  /*5080*/  LDL.128 R20, [R25+0x70] ;  /* 0x0000700019147983 */ /* 0x000f240000100c00 */
[----:B---3--:R-:W-:-:S04]  /*5090*/  IMAD R16, R16, R4, R27 ;  /* 0x0000000410107224 */ /* 0x008fc800078e021b */
[----:B------:R-:W-:-:S04]  /*50a0*/  IMAD R17, R17, R5, R16 ;  /* 0x0000000511117224 */ /* 0x000fc800078e0210 */
[----:B------:R-:W-:-:S04]  /*50b0*/  IMAD R18, R18, R6, R17 ;  /* 0x0000000612127224 */ /* 0x000fc800078e0211 */
[----:B------:R-:W-:Y:S02]  /*50c0*/  IMAD R19, R19, R7, R18 ;  /* 0x0000000713137224 */ /* 0x000fe400078e0212 */
[----:B------:R-:W-:-:S05]  /*50d0*/  VIADD R24, R24, 0x10 ;  /* 0x0000001018187836 */ /* 0x000fca0000000000 */
[----:B------:R-:W-:Y:S01]  /*50e0*/  ISETP.NE.AND P2, PT, R24, R26, PT ;  /* 0x0000001a1800720c */ /* 0x000fe20003f45270 */
[----:B--2---:R-:W-:-:S04]  /*50f0*/  IMAD R12, R8, R12, R19 ;  /* 0x0000000c080c7224 */ /* 0x004fc800078e0213 */
[----:B------:R-:W-:-:S04]  /*5100*/  IMAD R13, R9, R13, R12 ;  /* 0x0000000d090d7224 */ /* 0x000fc800078e020c */
[----:B------:R-:W-:-:S04]  /*5110*/  IMAD R14, R10, R14, R13 ;  /* 0x0000000e0a0e7224 */ /* 0x000fc800078e020d */
[----:B------:R-:W-:-:S04]  /*5120*/  IMAD R15, R11, R15, R14 ;  /* 0x0000000f0b0f7224 */ /* 0x000fc800078e020e */
[----:B----4-:R-:W-:-:S04]  /*5130*/  IMAD R20, R4, R20, R15 ;  /* 0x0000001404147224 */ /* 0x010fc800078e020f */
[----:B------:R-:W-:-:S04]  /*5140*/  IMAD R21, R5, R21, R20 ;  /* 0x0000001505157224 */ /* 0x000fc800078e0214 */
[----:B------:R-:W-:-:S04]  /*5150*/  IMAD R22, R6, R22, R21 ;  /* 0x0000001606167224 */ /* 0x000fc800078e0215 */
[----:B------:R-:W-:Y:S01]  /*5160*/  IMAD R13, R7, R23, R22 ;  /* 0x00000017070d7224 */ /* 0x000fe200078e0216 */
[----:B------:R-:W-:Y:S06]  /*5170*/  @P2 BRA `(.L_x_25) ;  /* 0xfffffffc00982947 */ /* 0x000fec000383ffff */
.L_x_24:
[----:B------:R-:W-:Y:S05]  /*5180*/  @!P1 BRA `(.L_x_26) ;  /* 0x0000000000ec9947 */ /* 0x000fea0003800000 */
[----:B------:R-:W-:Y:S02]  /*5190*/  ISETP.GE.U32.AND P1, PT, R3, 0x8, PT ;  /* 0x000000080300780c */ /* 0x000fe40003f26070 */
[----:B------:R-:W-:-:S04]  /*51a0*/  LOP3.LUT R18, R2, 0x7, RZ, 0xc0, !PT ;  /* 0x0000000702127812 */ /* 0x000fc800078ec0ff */
[----:B------:R-:W-:-:S07]  /*51b0*/  ISETP.NE.AND P2, PT, R18, RZ, PT ;  /* 0x000000ff1200720c */ /* 0x000fce0003f45270 */
[----:B------:R-:W-:Y:S06]  /*51c0*/  @!P1 BRA `(.L_x_27) ;  /* 0x0000000000689947 */ /* 0x000fec0003800000 */
[----:B------:R-:W-:-:S05]  /*51d0*/  LEA R21, R26, R1, 0x2 ;  /* 0x000000011a157211 */ /* 0x000fca00078e10ff */
[----:B------:R-:W2:Y:S04]  /*51e0*/  LDL R4, [R21+0x20] ;  /* 0x0000200015047983 */ /* 0x000ea80000100800 */
[----:B------:R-:W2:Y:S04]  /*51f0*/  LDL R5, [R21+0x40] ;  /* 0x0000400015057983 */ /* 0x000ea80000100800 */
[----:B------:R-:W3:Y:S04]  /*5200*/  LDL R7, [R21+0x24] ;  /* 0x0000240015077983 */ /* 0x000ee80000100800 */
[----:B------:R-:W3:Y:S04]  /*5210*/  LDL R6, [R21+0x44] ;  /* 0x0000440015067983 */ /* 0x000ee80000100800 */
[----:B------:R-:W4:Y:S04]  /*5220*/  LDL R9, [R21+0x28] ;  /* 0x0000280015097983 */ /* 0x000f280000100800 */
[----:B------:R-:W4:Y:S04]  /*5230*/  LDL R8, [R21+0x48] ;  /* 0x0000480015087983 */ /* 0x000f280000100800 */
[----:B------:R-:W5:Y:S04]  /*5240*/  LDL R11, [R21+0x2c] ;  /* 0x00002c00150b7983 */ /* 0x000f680000100800 */
        /* <DEDUP_REMOVED lines=8> */
[----:B------:R-:W5:Y:S01]  /*52d0*/  LDL R20, [R21+0x5c] ;  /* 0x00005c0015147983 */ /* 0x000f620000100800 */
[----:B------:R-:W-:-:S02]  /*52e0*/  VIADD R26, R26, 0x8 ;  /* 0x000000081a1a7836 */ /* 0x000fc40000000000 */
[----:B--2---:R-:W-:-:S04]  /*52f0*/  IMAD R4, R4, R5, R13 ;  /* 0x0000000504047224 */ /* 0x004fc800078e020d */
[----:B---3--:R-:W-:-:S04]  /*5300*/  IMAD R4, R7, R6, R4 ;  /* 0x0000000607047224 */ /* 0x008fc800078e0204 */
[----:B----4-:R-:W-:-:S04]  /*5310*/  IMAD R4, R9, R8, R4 ;  /* 0x0000000809047224 */ /* 0x010fc800078e0204 */
[----:B-----5:R-:W-:-:S04]  /*5320*/  IMAD R4, R11, R10, R4 ;  /* 0x0000000a0b047224 */ /* 0x020fc800078e0204 */
[----:B------:R-:W-:-:S04]  /*5330*/  IMAD R4, R15, R12, R4 ;  /* 0x0000000c0f047224 */ /* 0x000fc800078e0204 */
[----:B------:R-:W-:-:S04]  /*5340*/  IMAD R4, R17, R14, R4 ;  /* 0x0000000e11047224 */ /* 0x000fc800078e0204 */
[----:B------:R-:W-:-:S04]  /*5350*/  IMAD R4, R19, R16, R4 ;  /* 0x0000001013047224 */ /* 0x000fc800078e0204 */
[----:B------:R-:W-:-:S07]  /*5360*/  IMAD R13, R3, R20, R4 ;  /* 0x00000014030d7224 */ /* 0x000fce00078e0204 */
.L_x_27:
        /* <DEDUP_REMOVED lines=13> */
[----:B------:R-:W5:Y:S01]  /*5440*/  LDL R10, [R3+0x4c] ;  /* 0x00004c00030a7983 */ /* 0x000f620000100800 */
[----:B------:R-:W-:-:S02]  /*5450*/  VIADD R26, R26, 0x4 ;  /* 0x000000041a1a7836 */ /* 0x000fc40000000000 */
[----:B--2---:R-:W-:-:S04]  /*5460*/  IMAD R4, R4, R5, R13 ;  /* 0x0000000504047224 */ /* 0x004fc800078e020d */
[----:B---3--:R-:W-:-:S04]  /*5470*/  IMAD R4, R7, R6, R4 ;  /* 0x0000000607047224 */ /* 0x008fc800078e0204 */
[----:B----4-:R-:W-:-:S04]  /*5480*/  IMAD R4, R9, R8, R4 ;  /* 0x0000000809047224 */ /* 0x010fc800078e0204 */
[----:B-----5:R-:W-:-:S07]  /*5490*/  IMAD R13, R11, R10, R4 ;  /* 0x0000000a0b0d7224 */ /* 0x020fce00078e0204 */
.L_x_28:
[----:B------:R-:W-:Y:S05]  /*54a0*/  @!P2 BRA `(.L_x_26) ;  /* 0x000000000024a947 */ /* 0x000fea0003800000 */
[----:B------:R-:W-:-:S05]  /*54b0*/  UMOV UR4, URZ ;  /* 0x000000ff00047c82 */ /* 0x000fca0008000000 */
.L_x_29:
[----:B------:R-:W-:-:S05]  /*54c0*/  LEA R5, R26, R1, 0x2 ;  /* 0x000000011a057211 */ /* 0x000fca00078e10ff */
[----:B------:R-:W2:Y:S04]  /*54d0*/  LDL R4, [R5+0x20] ;  /* 0x0000200005047983 */ /* 0x000ea80000100800 */
[----:B------:R-:W2:Y:S01]  /*54e0*/  LDL R3, [R5+0x40] ;  /* 0x0000400005037983 */ /* 0x000ea20000100800 */
[----:B------:R-:W-:Y:S01]  /*54f0*/  UIADD3 UR4, UPT, UPT, UR4, 0x1, URZ ;  /* 0x0000000104047890 */ /* 0x000fe2000fffe0ff */
[----:B------:R-:W-:-:S05]  /*5500*/  VIADD R26, R26, 0x1 ;  /* 0x000000011a1a7836 */ /* 0x000fca0000000000 */
[----:B------:R-:W-:Y:S01]  /*5510*/  ISETP.NE.AND P1, PT, R12, UR4, PT ;  /* 0x000000040c007c0c */ /* 0x000fe2000bf25270 */
[----:B--2---:R-:W-:-:S12]  /*5520*/  IMAD R13, R4, R3, R13 ;  /* 0x00000003040d7224 */ /* 0x004fd800078e020d */
[----:B------:R-:W-:Y:S05]  /*5530*/  @P1 BRA `(.L_x_29) ;  /* 0xfffffffc00e01947 */ /* 0x000fea000383ffff */
.L_x_26:
[----:B------:R-:W-:Y:S02]  /*5540*/  SHF.R.S32.HI R5, RZ, 0x1f, R13 ;  /* 0x0000001fff057819 */ /* 0x000fe4000001140d */
[----:B------:R-:W-:-:S07]  /*5550*/  MOV R4, R13 ;  /* 0x0000000d00047202 */ /* 0x000fce0000000f00 */
.L_x_23:
[----:B---3--:R-:W0:Y:S01]  /*5560*/  LDC R3, c[0x0][0x3a0] ;  /* 0x0000e800ff037b82 */ /* 0x008e220000000800 */
[----:B------:R-:W2:Y:S07]  /*5570*/  LDCU.64 UR4, c[0x0][0x380] ;  /* 0x00007000ff0477ac */ /* 0x000eae0008000a00 */
[----:B-1----:R-:W0:Y:S02]  /*5580*/  LDC.64 R6, c[0x0][0x390] ;  /* 0x0000e400ff067b82 */ /* 0x002e240000000a00 */
[----:B0-----:R-:W-:-:S05]  /*5590*/  IMAD.WIDE R6, R3, 0x4, R6 ;  /* 0x0000000403067825 */ /* 0x001fca00078e0206 */
[----:B------:R-:W3:Y:S01]  /*55a0*/  LDG.E R25, desc[UR8][R6.64] ;  /* 0x0000000806197981 */ /* 0x000ee2000c1e1900 */
[----:B--2---:R-:W-:-:S04]  /*55b0*/  LEA R8, P1, R4, UR4, 0x2 ;  /* 0x0000000404087c11 */ /* 0x004fc8000f8210ff */
[----:B------:R-:W-:-:S05]  /*55c0*/  LEA.HI.X R9, R4, UR5, R5, 0x2, P1 ;  /* 0x0000000504097c11 */ /* 0x000fca00088f1405 */
[----:B------:R0:W5:Y:S01]  /*55d0*/  LDG.E R24, desc[UR8][R8.64] ;  /* 0x0000000808187981 */ /* 0x000162000c1e1900 */
[----:B---3--:R-:W-:-:S13]  /*55e0*/  ISETP.GE.AND P1, PT, R25, 0x2, PT ;  /* 0x000000021900780c */ /* 0x008fda0003f26270 */
[----:B0-----:R-:W-:Y:S05]  /*55f0*/  @!P1 BRA `(.L_x_30) ;  /* 0x0000000800709947 */ /* 0x001fea0003800000 */
[----:B------:R-:W-:Y:S05]  /*5600*/  @!P0 BRA `(.L_x_31) ;  /* 0x00000004009c8947 */ /* 0x000fea0003800000 */
[----:B------:R-:W-:Y:S01]  /*5610*/  VIADD R22, R1, 0x20 ;  /* 0x0000002001167836 */ /* 0x000fe20000000000 */
[C---:B------:R-:W-:Y:S01]  /*5620*/  LOP3.LUT R21, R2.reuse, 0x7ffffff0, RZ, 0xc0, !PT ;  /* 0x7ffffff002157812 */ /* 0x040fe200078ec0ff */
[----:B------:R-:W-:Y:S01]  /*5630*/  IMAD.MOV.U32 R23, RZ, RZ, 0x1 ;  /* 0x00000001ff177424 */ /* 0x000fe200078e00ff */
[C---:B------:R-:W-:Y:S02]  /*5640*/  LOP3.LUT R20, R2.reuse, 0xf, RZ, 0xc0, !PT ;  /* 0x0000000f02147812 */ /* 0x040fe400078ec0ff */
[----:B------:R-:W-:Y:S02]  /*5650*/  LEA R22, R3, R22, 0x2 ;  /* 0x0000001603167211 */ /* 0x000fe400078e10ff */
[C---:B------:R-:W-:Y:S02]  /*5660*/  LOP3.LUT R3, R2.reuse, 0x7, RZ, 0xc0, !PT ;  /* 0x0000000702037812 */ /* 0x040fe400078ec0ff */
[----:B------:R-:W-:Y:S02]  /*5670*/  LOP3.LUT R2, R2, 0x3, RZ, 0xc0, !PT ;  /* 0x0000000302027812 */ /* 0x000fe400078ec0ff */
[----:B------:R-:W-:-:S07]  /*5680*/  IADD3 R21, PT, PT, -R21, RZ, RZ ;  /* 0x000000ff15157210 */ /* 0x000fce0007ffe1ff */
.L_x_37:
[----:B------:R-:W0:Y:S01]  /*5690*/  LDCU UR4, c[0x0][0x3a4] ;  /* 0x00007480ff0477ac */ /* 0x000e220008000800 */
[----:B------:R1:W-:Y:S01]  /*56a0*/  STL [R22], R23 ;  /* 0x0000001716007387 */ /* 0x0003e20000100800 */
[----:B------:R-:W-:Y:S02]  /*56b0*/  HFMA2 R29, -RZ, RZ, 0, 0 ;  /* 0x00000000ff1d7431 */ /* 0x000fe400000001ff */
[----:B------:R-:W-:Y:S01]  /*56c0*/  IMAD.MOV.U32 R26, RZ, RZ, RZ ;  /* 0x000000ffff1a7224 */ /* 0x000fe200078e00ff */
[----:B0-----:R-:W-:-:S09]  /*56d0*/  UISETP.GE.U32.AND UP0, UPT, UR4, 0x10, UPT ;  /* 0x000000100400788c */ /* 0x001fd2000bf06070 */
[----:B-1----:R-:W-:Y:S05]  /*56e0*/  BRA.U !UP0, `(.L_x_32) ;  /* 0x00000001088c7547 */ /* 0x002fea000b800000 */
[C---:B------:R-:W-:Y:S01]  /*56f0*/  VIADD R26, R1.reuse, 0x40 ;  /* 0x00000040011a7836 */ /* 0x040fe20000000000 */
[----:B------:R-:W-:Y:S01]  /*5700*/  IADD3 R27, PT, PT, R1, 0x60, RZ ;  /* 0x00000060011b7810 */ /* 0x000fe20007ffe0ff */
[----:B------:R-:W-:Y:S01]  /*5710*/  IMAD.MOV.U32 R29, RZ, RZ, RZ ;  /* 0x000000ffff1d7224 */ /* 0x000fe200078e00ff */
[----:B------:R-:W-:Y:S01]  /*5720*/  MOV R28, R21 ;  /* 0x00000015001c7202 */ /* 0x000fe20000000f00 */
[----:B------:R-:W-:-:S12]  /*5730*/  ULOP3.LUT UR4, UR4, 0x7ffffff0, URZ, 0xc0, !UPT ;  /* 0x7ffffff004047892 */ /* 0x000fd8000f8ec0ff */
.L_x_33:
[----:B------:R-:W2:Y:S04]  /*5740*/  LDL.128 R12, [R26+-0x20] ;  /* 0xffffe0001a0c7983 */ /* 0x000ea80000100c00 */
[----:B------:R-:W2:Y:S04]  /*5750*/  LDL.128 R16, [R27+-0x20] ;  /* 0xffffe0001b107983 */ /* 0x000ea80000100c00 */
[----:B------:R-:W3:Y:S04]  /*5760*/  LDL.128 R4, [R26+-0x10] ;  /* 0xfffff0001a047983 */ /* 0x000ee80000100c00 */
[----:B------:R-:W3:Y:S01]  /*5770*/  LDL.128 R8, [R27+-0x10] ;  /* 0xfffff0001b087983 */ /* 0x000ee20000100c00 */
[----:B--2---:R-:W-:-:S04]  /*5780*/  IMAD R12, R12, R16, R29 ;  /* 0x000000100c0c7224 */ /* 0x004fc800078e021d */
[----:B------:R-:W-:-:S04]  /*5790*/  IMAD R13, R13, R17, R12 ;  /* 0x000000110d0d7224 */ /* 0x000fc800078e020c */
[----:B------:R-:W-:-:S04]  /*57a0*/  IMAD R14, R14, R18, R13 ;  /* 0x000000120e0e7224 */ /* 0x000fc800078e020d */
[----:B------:R-:W-:Y:S02]  /*57b0*/  IMAD R15, R15, R19, R14 ;  /* 0x000000130f0f7224 */ /* 0x000fe400078e020e */
[----:B------:R-:W2:Y:S02]  /*57c0*/  LDL.128 R16, [R27] ;  /* 0x000000001b107983 */ /* 0x000ea40000100c00 */
[----:B---3--:R-:W-:Y:S02]  /*57d0*/  IMAD R4, R4, R8, R15 ;  /* 0x0000000804047224 */ /* 0x008fe400078e020f */
[----:B------:R-:W2:Y:S02]  /*57e0*/  LDL.128 R12, [R26] ;  /* 0x000000001a0c7983 */ /* 0x000ea40000100c00 */
[----:B------:R-:W-:-:S04]  /*57f0*/  IMAD R5, R5, R9, R4 ;  /* 0x0000000905057224 */ /* 0x000fc800078e0204 */
[----:B------:R-:W-:-:S04]  /*5800*/  IMAD R6, R6, R10, R5 ;  /* 0x0000000a06067224 */ /* 0x000fc800078e0205 */
[----:B------:R-:W-:Y:S02]  /*5810*/  IMAD R7, R7, R11, R6 ;  /* 0x0000000b07077224 */ /* 0x000fe400078e0206 */
[----:B------:R-:W3:Y:S02]  /*5820*/  LDL.128 R8, [R27+0x10] ;  /* 0x000010001b087983 */ /* 0x000ee40000100c00 */
[----:B--2---:R-:W-:Y:S02]  /*5830*/  IMAD R12, R12, R16, R7 ;  /* 0x000000100c0c7224 */ /* 0x004fe400078e0207 */
[----:B------:R0:W3:Y:S02]  /*5840*/  LDL.128 R4, [R26+0x10] ;  /* 0x000010001a047983 */ /* 0x0000e40000100c00 */
[----:B------:R-:W-:Y:S02]  /*5850*/  IMAD R13, R13, R17, R12 ;  /* 0x000000110d0d7224 */ /* 0x000fe400078e020c */
[----:B------:R-:W-:-:S02]  /*5860*/  VIADD R28, R28, 0x10 ;  /* 0x000000101c1c7836 */ /* 0x000fc40000000000 */
[----:B------:R-:W-:-:S03]  /*5870*/  IMAD R14, R14, R18, R13 ;  /* 0x000000120e0e7224 */ /* 0x000fc600078e020d */
[----:B------:R-:W-:Y:S01]  /*5880*/  ISETP.NE.AND P0, PT, R28, RZ, PT ;  /* 0x000000ff1c00720c */ /* 0x000fe20003f05270 */
[----:B------:R-:W-:Y:S01]  /*5890*/  IMAD R15, R15, R19, R14 ;  /* 0x000000130f0f7224 */ /* 0x000fe200078e020e */
[----:B0-----:R-:W-:Y:S01]  /*58a0*/  IADD3 R26, PT, PT, R26, 0x40, RZ ;  /* 0x000000401a1a7810 */ /* 0x001fe20007ffe0ff */
[----:B------:R-:W-:Y:S02]  /*58b0*/  VIADD R27, R27, 0x40 ;  /* 0x000000401b1b7836 */ /* 0x000fe40000000000 */
[----:B---3--:R-:W-:-:S04]  /*58c0*/  IMAD R4, R4, R8, R15 ;  /* 0x0000000804047224 */ /* 0x008fc800078e020f */
[----:B------:R-:W-:-:S04]  /*58d0*/  IMAD R5, R5, R9, R4 ;  /* 0x0000000905057224 */ /* 0x000fc800078e0204 */
[----:B------:R-:W-:-:S04]  /*58e0*/  IMAD R6, R6, R10, R5 ;  /* 0x0000000a06067224 */ /* 0x000fc800078e0205 */
[----:B------:R-:W-:Y:S01]  /*58f0*/  IMAD R29, R7, R11, R6 ;  /* 0x0000000b071d7224 */ /* 0x000fe200078e0206 */
[----:B------:R-:W-:Y:S06]  /*5900*/  @P0 BRA `(.L_x_33) ;  /* 0xfffffffc008c0947 */ /* 0x000fec000383ffff */
[----:B------:R-:W-:-:S07]  /*5910*/  MOV R26, UR4 ;  /* 0x00000004001a7c02 */ /* 0x000fce0008000f00 */
.L_x_32:
[----:B------:R-:W-:-:S13]  /*5920*/  ISETP.NE.AND P0, PT, R20, RZ, PT ;  /* 0x000000ff1400720c */ /* 0x000fda0003f05270 */
[----:B------:R-:W-:Y:S05]  /*5930*/  @!P0 BRA `(.L_x_34) ;  /* 0x0000000000ac8947 */ /* 0x000fea0003800000 */
[----:B------:R-:W-:Y:S01]  /*5940*/  VIADD R4, R20, 0xffffffff ;  /* 0xffffffff14047836 */ /* 0x000fe20000000000 */
[----:B------:R-:W-:-:S04]  /*5950*/  ISETP.NE.AND P1, PT, R3, RZ, PT ;  /* 0x000000ff0300720c */ /* 0x000fc80003f25270 */
[----:B------:R-:W-:-:S13]  /*5960*/  ISETP.GE.U32.AND P0, PT, R4, 0x7, PT ;  /* 0x000000070400780c */ /* 0x000fda0003f06070 */
[----:B------:R-:W-:Y:S05]  /*5970*/  @!P0 BRA `(.L_x_35) ;  /* 0x0000000000388947 */ /* 0x000fea0003800000 */
[----:B------:R-:W-:-:S05]  /*5980*/  LEA R27, R26, R1, 0x2 ;  /* 0x000000011a1b7211 */ /* 0x000fca00078e10ff */
[----:B------:R-:W2:Y:S04]  /*5990*/  LDL.128 R4, [R27+0x20] ;  /* 0x000020001b047983 */ /* 0x000ea80000100c00 */
[----:B------:R-:W2:Y:S04]  /*59a0*/  LDL.128 R8, [R27+0x40] ;  /* 0x000040001b087983 */ /* 0x000ea80000100c00 */
[----:B------:R-:W3:Y:S04]  /*59b0*/  LDL.128 R12, [R27+0x30] ;  /* 0x000030001b0c7983 */ /* 0x000ee80000100c00 */
[----:B------:R-:W3:Y:S01]  /*59c0*/  LDL.128 R16, [R27+0x50] ;  /* 0x000050001b107983 */ /* 0x000ee20000100c00 */
[----:B------:R-:W-:-:S02]  /*59d0*/  VIADD R26, R26, 0x8 ;  /* 0x000000081a1a7836 */ /* 0x000fc40000000000 */
[----:B--2---:R-:W-:-:S04]  /*59e0*/  IMAD R4, R4, R8, R29 ;  /* 0x0000000804047224 */ /* 0x004fc800078e021d */
[----:B------:R-:W-:-:S04]  /*59f0*/  IMAD R5, R5, R9, R4 ;  /* 0x0000000905057224 */ /* 0x000fc800078e0204 */
[----:B------:R-:W-:-:S04]  /*5a00*/  IMAD R6, R6, R10, R5 ;  /* 0x0000000a06067224 */ /* 0x000fc800078e0205 */
[----:B------:R-:W-:-:S04]  /*5a10*/  IMAD R7, R7, R11, R6 ;  /* 0x0000000b07077224 */ /* 0x000fc800078e0206 */
[----:B---3--:R-:W-:-:S04]  /*5a20*/  IMAD R12, R12, R16, R7 ;  /* 0x000000100c0c7224 */ /* 0x008fc800078e0207 */
[----:B------:R-:W-:-:S04]  /*5a30*/  IMAD R13, R13, R17, R12 ;  /* 0x000000110d0d7224 */ /* 0x000fc800078e020c */
[----:B------:R-:W-:-:S04]  /*5a40*/  IMAD R14, R14, R18, R13 ;  /* 0x000000120e0e7224 */ /* 0x000fc800078e020d */
[----:B------:R-:W-:-:S07]  /*5a50*/  IMAD R29, R15, R19, R14 ;  /* 0x000000130f1d7224 */ /* 0x000fce00078e020e */
.L_x_35:
[----:B------:R-:W-:Y:S05]  /*5a60*/  @!P1 BRA `(.L_x_34) ;  /* 0x0000000000609947 */ /* 0x000fea0003800000 */
[----:B------:R-:W-:Y:S02]  /*5a70*/  IADD3 R4, PT, PT, R3, -0x1, RZ ;  /* 0xffffffff03047810 */ /* 0x000fe40007ffe0ff */
[----:B------:R-:W-:Y:S02]  /*5a80*/  ISETP.NE.AND P1, PT, R2, RZ, PT ;  /* 0x000000ff0200720c */ /* 0x000fe40003f25270 */
[----:B------:R-:W-:-:S13]  /*5a90*/  ISETP.GE.U32.AND P0, PT, R4, 0x3, PT ;  /* 0x000000030400780c */ /* 0x000fda0003f06070 */
[----:B------:R-:W-:Y:S05]  /*5aa0*/  @!P0 BRA `(.L_x_36) ;  /* 0x0000000000208947 */ /* 0x000fea0003800000 */
[----:B------:R-:W-:-:S05]  /*5ab0*/  IMAD R12, R26, 0x4, R1 ;  /* 0x000000041a0c7824 */ /* 0x000fca00078e0201 */
[----:B------:R-:W2:Y:S04]  /*5ac0*/  LDL.128 R4, [R12+0x20] ;  /* 0x000020000c047983 */ /* 0x000ea80000100c00 */
[----:B------:R-:W2:Y:S01]  /*5ad0*/  LDL.128 R8, [R12+0x40] ;  /* 0x000040000c087983 */ /* 0x000ea20000100c00 */
[----:B------:R-:W-:Y:S01]  /*5ae0*/  IADD3 R26, PT, PT, R26, 0x4, RZ ;  /* 0x000000041a1a7810 */ /* 0x000fe20007ffe0ff */
[----:B--2---:R-:W-:-:S04]  /*5af0*/  IMAD R4, R4, R8, R29 ;  /* 0x0000000804047224 */ /* 0x004fc800078e021d */
[----:B------:R-:W-:-:S04]  /*5b00*/  IMAD R5, R5, R9, R4 ;  /* 0x0000000905057224 */ /* 0x000fc800078e0204 */
[----:B------:R-:W-:-:S04]  /*5b10*/  IMAD R6, R6, R10, R5 ;  /* 0x0000000a06067224 */ /* 0x000fc800078e0205 */
[----:B------:R-:W-:-:S07]  /*5b20*/  IMAD R29, R7, R11, R6 ;  /* 0x0000000b071d7224 */ /* 0x000fce00078e0206 */
.L_x_36:
[----:B------:R-:W-:Y:S05]  /*5b30*/  @!P1 BRA `(.L_x_34) ;  /* 0x00000000002c9947 */ /* 0x000fea0003800000 */
[----:B------:R-:W-:-:S05]  /*5b40*/  IMAD R26, R26, 0x4, R1 ;  /* 0x000000041a1a7824 */ /* 0x000fca00078e0201 */
[----:B------:R-:W2:Y:S04]  /*5b50*/  LDL.64 R4, [R26+0x20] ;  /* 0x000020001a047983 */ /* 0x000ea80000100a00 */
[----:B------:R-:W2:Y:S01]  /*5b60*/  LDL.64 R6, [R26+0x40] ;  /* 0x000040001a067983 */ /* 0x000ea20000100a00 */
[----:B------:R-:W-:Y:S01]  /*5b70*/  ISETP.NE.AND P0, PT, R2, 0x1, PT ;  /* 0x000000010200780c */ /* 0x000fe20003f05270 */
[----:B--2---:R-:W-:-:S12]  /*5b80*/  IMAD R29, R4, R6, R29 ;  /* 0x00000006041d7224 */ /* 0x004fd800078e021d */
[----:B------:R-:W-:Y:S05]  /*5b90*/  @!P0 BRA `(.L_x_34) ;  /* 0x0000000000148947 */ /* 0x000fea0003800000 */
[----:B------:R-:W2:Y:S04]  /*5ba0*/  LDL R4, [R26+0x28] ;  /* 0x000028001a047983 */ /* 0x000ea80000100800 */
[----:B------:R-:W2:Y:S01]  /*5bb0*/  LDL R6, [R26+0x48] ;  /* 0x000048001a067983 */ /* 0x000ea20000100800 */
[----:B------:R-:W-:Y:S01]  /*5bc0*/  ISETP.NE.AND P0, PT, R2, 0x2, PT ;  /* 0x000000020200780c */ /* 0x000fe20003f05270 */
[----:B------:R-:W-:-:S12]  /*5bd0*/  IMAD R29, R5, R7, R29 ;  /* 0x00000007051d7224 */ /* 0x000fd800078e021d */
[----:B--2---:R-:W-:-:S07]  /*5be0*/  @P0 IMAD R29, R4, R6, R29 ;  /* 0x00000006041d0224 */ /* 0x004fce00078e021d */
.L_x_34:
[----:B------:R-:W0:Y:S02]  /*5bf0*/  LDC.64 R4, c[0x0][0x380] ;  /* 0x0000e000ff047b82 */ /* 0x000e240000000a00 */
[----:B0-----:R-:W-:-:S06]  /*5c00*/  IMAD.WIDE R4, R29, 0x4, R4 ;  /* 0x000000041d047825 */ /* 0x001fcc00078e0204 */
[----:B------:R-:W2:Y:S01]  /*5c10*/  LDG.E R5, desc[UR8][R4.64] ;  /* 0x0000000804057981 */ /* 0x000ea2000c1e1900 */
[----:B------:R-:W-:-:S04]  /*5c20*/  IADD3 R23, PT, PT, R23, 0x1, RZ ;  /* 0x0000000117177810 */ /* 0x000fc80007ffe0ff */
[----:B------:R-:W-:Y:S02]  /*5c30*/  ISETP.NE.AND P1, PT, R23, R25, PT ;  /* 0x000000191700720c */ /* 0x000fe40003f25270 */
[----:B--2--5:R-:W-:-:S04]  /*5c40*/  FSETP.GT.AND P0, PT, R5, R24, PT ;  /* 0x000000180500720b */ /* 0x024fc80003f04000 */
[----:B------:R-:W-:-:S07]  /*5c50*/  FSEL R24, R5, R24, P0 ;  /* 0x0000001805187208 */ /* 0x000fce0000000000 */
[----:B------:R-:W-:Y:S05]  /*5c60*/  @!P1 BRA `(.L_x_30) ;  /* 0x0000000000d49947 */ /* 0x000fea0003800000 */
[----:B------:R-:W-:Y:S05]  /*5c70*/  BRA `(.L_x_37) ;  /* 0xfffffff800847947 */ /* 0x000fea000383ffff */
.L_x_31:
[C---:B------:R-:W-:Y:S01]  /*5c80*/  ISETP.GE.U32.AND P0, PT, R25.reuse, 0x5, PT ;  /* 0x000000051900780c */ /* 0x040fe20003f06070 */
[----:B------:R-:W-:-:S05]  /*5c90*/  VIADD R25, R25, 0xffffffff ;  /* 0xffffffff19197836 */ /* 0x000fca0000000000 */
[----:B------:R-:W-:-:S07]  /*5ca0*/  LOP3.LUT R6, R25, 0x3, RZ, 0xc0, !PT ;  /* 0x0000000319067812 */ /* 0x000fce00078ec0ff */
[----:B------:R-:W-:Y:S05]  /*5cb0*/  @!P0 BRA `(.L_x_38) ;  /* 0x0000000000988947 */ /* 0x000fea0003800000 */
[----:B------:R-:W0:Y:S01]  /*5cc0*/  LDC.64 R2, c[0x0][0x380] ;  /* 0x0000e000ff027b82 */ /* 0x000e220000000a00 */
[----:B------:R-:W-:-:S04]  /*5cd0*/  LOP3.LUT R25, R25, 0xfffffffc, RZ, 0xc0, !PT ;  /* 0xfffffffc19197812 */ /* 0x000fc800078ec0ff */
[----:B------:R-:W-:Y:S01]  /*5ce0*/  ISETP.GT.AND P0, PT, R25, RZ, PT ;  /* 0x000000ff1900720c */ /* 0x000fe20003f04270 */
[----:B------:R-:W-:Y:S01]  /*5cf0*/  HFMA2 R4, -RZ, RZ, 0, 0 ;  /* 0x00000000ff047431 */ /* 0x000fe200000001ff */
[----:B0-----:R0:W5:Y:S11]  /*5d00*/  LDG.E R3, desc[UR8][R2.64] ;  /* 0x0000000802037981 */ /* 0x001176000c1e1900 */
[----:B------:R-:W-:Y:S05]  /*5d10*/  @!P0 BRA `(.L_x_39) ;  /* 0x00000000006c8947 */ /* 0x000fea0003800000 */
[----:B0-----:R-:W-:Y:S01]  /*5d20*/  IMAD.IADD R2, R25, 0x1, -R4 ;  /* 0x0000000119027824 */ /* 0x001fe200078e0a04 */
[----:B------:R-:W-:-:S04]  /*5d30*/  PLOP3.LUT P0, PT, PT, PT, PT, 0x80, 0x8 ;  /* 0x000000000008781c */ /* 0x000fc80003f0f070 */
[----:B------:R-:W-:-:S13]  /*5d40*/  ISETP.GT.AND P1, PT, R2, 0xc, PT ;  /* 0x0000000c0200780c */ /* 0x000fda0003f24270 */
[----:B------:R-:W-:Y:S05]  /*5d50*/  @!P1 BRA `(.L_x_40) ;  /* 0x0000000000349947 */ /* 0x000fea0003800000 */
[----:B------:R-:W-:Y:S02]  /*5d60*/  PLOP3.LUT P0, PT, PT, PT, PT, 0x8, 0x80 ;  /* 0x000000000080781c */ /* 0x000fe40003f0e170 */
[----:B------:R-:W-:-:S11]  /*5d70*/  IADD3 R5, PT, PT, R25, -0xc, RZ ;  /* 0xfffffff419057810 */ /* 0x000fd60007ffe0ff */
.L_x_41:
[----:B-----5:R-:W-:Y:S01]  /*5d80*/  FSETP.GT.AND P1, PT, R3, R24, PT ;  /* 0x000000180300720b */ /* 0x020fe20003f24000 */
[----:B------:R-:W-:-:S03]  /*5d90*/  VIADD R4, R4, 0x10 ;  /* 0x0000001004047836 */ /* 0x000fc60000000000 */
[C---:B------:R-:W-:Y:S02]  /*5da0*/  FSEL R24, R3.reuse, R24, P1 ;  /* 0x0000001803187208 */ /* 0x040fe40000800000 */
[----:B------:R-:W-:Y:S02]  /*5db0*/  ISETP.GE.AND P2, PT, R4, R5, PT ;  /* 0x000000050400720c */ /* 0x000fe40003f46270 */
[----:B------:R-:W-:-:S04]  /*5dc0*/  FSETP.GT.AND P1, PT, R3, R24, PT ;  /* 0x000000180300720b */ /* 0x000fc80003f24000 */
[----:B------:R-:W-:-:S04]  /*5dd0*/  FSEL R24, R3, R24, P1 ;  /* 0x0000001803187208 */ /* 0x000fc80000800000 */
[----:B------:R-:W-:-:S04]  /*5de0*/  FSETP.GT.AND P1, PT, R3, R24, PT ;  /* 0x000000180300720b */ /* 0x000fc80003f24000 */
[----:B------:R-:W-:-:S04]  /*5df0*/  FSEL R24, R3, R24, P1 ;  /* 0x0000001803187208 */ /* 0x000fc80000800000 */
[----:B------:R-:W-:-:S04]  /*5e00*/  FSETP.GT.AND P1, PT, R3, R24, PT ;  /* 0x000000180300720b */ /* 0x000fc80003f24000 */
[----:B------:R-:W-:Y:S01]  /*5e10*/  FSEL R24, R3, R24, P1 ;  /* 0x0000001803187208 */ /* 0x000fe20000800000 */
[----:B------:R-:W-:Y:S08]  /*5e20*/  @!P2 BRA `(.L_x_41) ;  /* 0xfffffffc00d4a947 */ /* 0x000ff0000383ffff */
.L_x_40:
[----:B------:R-:W-:-:S04]  /*5e30*/  IADD3 R2, PT, PT, R25, -R4, RZ ;  /* 0x8000000419027210 */ /* 0x000fc80007ffe0ff */
[----:B------:R-:W-:-:S13]  /*5e40*/  ISETP.GT.AND P1, PT, R2, 0x4, PT ;  /* 0x000000040200780c */ /* 0x000fda0003f24270 */
[----:B------:R-:W-:Y:S01]  /*5e50*/  @P1 VIADD R4, R4, 0x8 ;  /* 0x0000000804041836 */ /* 0x000fe20000000000 */
[----:B------:R-:W-:Y:S02]  /*5e60*/  @P1 PLOP3.LUT P0, PT, PT, PT, PT, 0x8, 0x80 ;  /* 0x000000000080181c */ /* 0x000fe40003f0e170 */
[CC--:B-----5:R-:W-:Y:S02]  /*5e70*/  @P1 FSETP.GT.AND P2, PT, R3.reuse, R24.reuse, PT ;  /* 0x000000180300120b */ /* 0x0e0fe40003f44000 */
[----:B------:R-:W-:Y:S02]  /*5e80*/  ISETP.NE.OR P0, PT, R4, R25, P0 ;  /* 0x000000190400720c */ /* 0x000fe40000705670 */
[----:B------:R-:W-:-:S04]  /*5e90*/  @P1 FSEL R2, R3, R24, P2 ;  /* 0x0000001803021208 */ /* 0x000fc80001000000 */
[----:B------:R-:W-:-:S04]  /*5ea0*/  @P1 FSETP.GT.AND P2, PT, R3, R2, PT ;  /* 0x000000020300120b */ /* 0x000fc80003f44000 */
[----:B------:R-:W-:-:S03]  /*5eb0*/  @P1 FSEL R24, R3, R2, P2 ;  /* 0x0000000203181208 */ /* 0x000fc60001000000 */
[----:B------:R-:W-:Y:S06]  /*5ec0*/  @!P0 BRA `(.L_x_38) ;  /* 0x0000000000148947 */ /* 0x000fec0003800000 */
.L_x_39:
[----:B------:R-:W-:Y:S02]  /*5ed0*/  IADD3 R4, PT, PT, R4, 0x4, RZ ;  /* 0x0000000404047810 */ /* 0x000fe40007ffe0ff */
[CC--:B-----5:R-:W-:Y:S02]  /*5ee0*/  FSETP.GT.AND P1, PT, R3.reuse, R24.reuse, PT ;  /* 0x000000180300720b */ /* 0x0e0fe40003f24000 */
[----:B------:R-:W-:Y:S02]  /*5ef0*/  ISETP.NE.AND P0, PT, R4, R25, PT ;  /* 0x000000190400720c */ /* 0x000fe40003f05270 */
[----:B------:R-:W-:-:S11]  /*5f00*/  FSEL R24, R3, R24, P1 ;  /* 0x0000001803187208 */ /* 0x000fd60000800000 */
[----:B------:R-:W-:Y:S05]  /*5f10*/  @P0 BRA `(.L_x_39) ;  /* 0xfffffffc00ec0947 */ /* 0x000fea000383ffff */
.L_x_38:
[----:B------:R-:W-:-:S13]  /*5f20*/  ISETP.NE.AND P0, PT, R6, RZ, PT ;  /* 0x000000ff0600720c */ /* 0x000fda0003f05270 */
[----:B------:R-:W-:Y:S05]  /*5f30*/  @!P0 BRA `(.L_x_30) ;  /* 0x0000000000208947 */ /* 0x000fea0003800000 */
[----:B0-----:R-:W0:Y:S02]  /*5f40*/  LDC.64 R2, c[0x0][0x380] ;  /* 0x0000e000ff027b82 */ /* 0x001e240000000a00 */
[----:B0-----:R0:W5:Y:S01]  /*5f50*/  LDG.E R3, desc[UR8][R2.64] ;  /* 0x0000000802037981 */ /* 0x001162000c1e1900 */
[----:B------:R-:W-:-:S05]  /*5f60*/  UMOV UR4, URZ ;  /* 0x000000ff00047c82 */ /* 0x000fca0008000000 */
.L_x_42:
[----:B------:R-:W-:Y:S01]  /*5f70*/  UIADD3 UR4, UPT, UPT, UR4, 0x1, URZ ;  /* 0x0000000104047890 */ /* 0x000fe2000fffe0ff */
[----:B-----5:R-:W-:-:S04]  /*5f80*/  FSETP.GT.AND P0, PT, R3, R24, PT ;  /* 0x000000180300720b */ /* 0x020fc80003f04000 */
[----:B------:R-:W-:Y:S02]  /*5f90*/  FSEL R24, R3, R24, P0 ;  /* 0x0000001803187208 */ /* 0x000fe40000000000 */
[----:B------:R-:W-:-:S13]  /*5fa0*/  ISETP.NE.AND P1, PT, R6, UR4, PT ;  /* 0x0000000406007c0c */ /* 0x000fda000bf25270 */
[----:B------:R-:W-:Y:S05]  /*5fb0*/  @P1 BRA `(.L_x_42) ;  /* 0xfffffffc00ec1947 */ /* 0x000fea000383ffff */
.L_x_30:
[----:B0-----:R-:W0:Y:S02]  /*5fc0*/  LDC.64 R2, c[0x0][0x388] ;  /* 0x0000e200ff027b82 */ /* 0x001e240000000a00 */
[----:B0-----:R-:W-:-:S05]  /*5fd0*/  IMAD.WIDE R2, R0, 0x4, R2 ;  /* 0x0000000400027825 */ /* 0x001fca00078e0202 */
[----:B-----5:R-:W-:Y:S01]  /*5fe0*/  STG.E desc[UR8][R2.64], R24 ;  /* 0x0000001802007986 */ /* 0x020fe2000c101908 */
[----:B------:R-:W-:Y:S05]  /*5ff0*/  EXIT ;  /* 0x000000000000794d */ /* 0x000fea0003800000 */
.L_x_43:
[----:B------:R-:W-:-:S00]  /*6000*/  BRA `(.L_x_43) ;  /* 0xfffffffc00fc7947 */ /* 0x000fc0000383ffff */
[----:B------:R-:W-:-:S00]  /*6010*/  NOP ;  /* 0x0000000000007918 */ /* 0x000fc00000000000 */
        /* <DEDUP_REMOVED lines=14> */
.L_x_44:


//--------------------- .nv.shared.reserved.0     --------------------------
	.section	.nv.shared.reserved.0,"aw",@nobits
	.weak		__nv_reservedSMEM_offset_0_alias
	.size		__nv_reservedSMEM_offset_0_alias, 0, 64
	.other		__nv_reservedSMEM_offset_0_alias,@"STO_CUDA_RESERVED_SHARED STV_DEFAULT"
__nv_reservedSMEM_offset_0_alias:
	.zero		0
	.zero		64


//--------------------- .nv.constant0.max_reduce_along_dim --------------------------
	.section	.nv.constant0.max_reduce_along_dim,"a",@progbits
	.sectionflags	@""
	.align	4
.nv.constant0.max_reduce_along_dim:
	.zero		944


//--------------------- SYMBOLS --------------------------

	.type		.nv.reservedSmem.offset0,@object
	.size		.nv.reservedSmem.offset0,0x4
